	.target	sm_90a

	.elftype	@"ET_EXEC"


//--------------------- .note.nv.tkinfo           --------------------------
	.section	.note.nv.tkinfo,"",@"SHT_NOTE"
	.sectionflags	@"SHF_NOTE_NV_TKINFO"
	.tkinfo
        /*0018*/ 	.word	0x00000002
        /*0030*/ 	.string	""
        /*0030*/ 	.string	"ptxas"
        /*0030*/ 	.string	"Cuda compilation tools, release 13.0, V13.0.88"
        /*0030*/ 	.string	"Build cuda_13.0.r13.0/compiler.36424714_0"
        /*0030*/ 	.string	"-arch sm_90a -m 64 "



//--------------------- .note.nv.cuinfo           --------------------------
	.section	.note.nv.cuinfo,"",@"SHT_NOTE"
	.sectionflags	@"SHF_NOTE_NV_CUINFO"
        /*0018*/ 	.short	0x0002
        /*001a*/ 	.short	0x005a
        /*001c*/ 	.short	0x0082
	.zero		2


//--------------------- .nv.info                  --------------------------
	.section	.nv.info,"",@"SHT_CUDA_INFO"
	.align	4


	//----- nvinfo : EIATTR_REGCOUNT
	.align		4
        /*0000*/ 	.byte	0x04, 0x2f
        /*0002*/ 	.short	(.L_15 - .L_14)
	.align		4
.L_14:
        /*0004*/ 	.word	index@(_ZN7cutlass13device_kernelINS_4gemm6kernel13GemmUniversalIN4cute5tupleIJiiiiEEENS1_10collective13CollectiveMmaINS1_34MainloopSm90TmaGmmaWarpSpecializedILi4ENS5_IJNS4_1CILi1EEESB_SB_EEENS1_32KernelTmaWarpSpecializedPingpongEEENS5_IJNSA_ILi64EEENSA_ILi256EEESF_EEENS_10bfloat16_tENS5_IJlSB_lEEESI_SJ_NS4_8TiledMMAINS4_8MMA_AtomIJNS4_4SM904GMMA28MMA_64x256x16_F32BF16BF16_SSILNSN_5MajorE0ELSP_0ELNSN_7ScaleInE1ELSQ_1EEEEEENS4_6LayoutISC_NS5_IJNSA_ILi0EEESU_SU_EEEEENS5_IJNS4_10UnderscoreESX_SX_EEEEENS4_13SM90_TMA_LOADENS4_14ComposedLayoutINS4_7SwizzleILi3ELi4ELi3EEENS4_18smem_ptr_flag_bitsILi16EEENST_INS5_IJNSA_ILi8EEESF_EEENS5_IJSF_SB_EEEEEEEvNS4_8identityES10_S1A_vS1B_EENS_8epilogue10collective6detail29Sm90TmaWarpSpecializedAdapterINS1E_15DefaultEpilogueISI_SJ_SJ_NS1D_6thread17LinearCombinationISI_Li1EffLNS1I_9ScaleType4KindE0ELNS_15FloatRoundStyleE2ESI_EENS1_15EpilogueDefaultEEEEEvvEEEEvNT_6ParamsE)
        /*0008*/ 	.word	0x000000a8


	//----- nvinfo : EIATTR_FRAME_SIZE
	.align		4
.L_15:
        /*000c*/ 	.byte	0x04, 0x11
        /*000e*/ 	.short	(.L_17 - .L_16)
	.align		4
.L_16:
        /*0010*/ 	.word	index@(_ZN7cutlass13device_kernelINS_4gemm6kernel13GemmUniversalIN4cute5tupleIJiiiiEEENS1_10collective13CollectiveMmaINS1_34MainloopSm90TmaGmmaWarpSpecializedILi4ENS5_IJNS4_1CILi1EEESB_SB_EEENS1_32KernelTmaWarpSpecializedPingpongEEENS5_IJNSA_ILi64EEENSA_ILi256EEESF_EEENS_10bfloat16_tENS5_IJlSB_lEEESI_SJ_NS4_8TiledMMAINS4_8MMA_AtomIJNS4_4SM904GMMA28MMA_64x256x16_F32BF16BF16_SSILNSN_5MajorE0ELSP_0ELNSN_7ScaleInE1ELSQ_1EEEEEENS4_6LayoutISC_NS5_IJNSA_ILi0EEESU_SU_EEEEENS5_IJNS4_10UnderscoreESX_SX_EEEEENS4_13SM90_TMA_LOADENS4_14ComposedLayoutINS4_7SwizzleILi3ELi4ELi3EEENS4_18smem_ptr_flag_bitsILi16EEENST_INS5_IJNSA_ILi8EEESF_EEENS5_IJSF_SB_EEEEEEEvNS4_8identityES10_S1A_vS1B_EENS_8epilogue10collective6detail29Sm90TmaWarpSpecializedAdapterINS1E_15DefaultEpilogueISI_SJ_SJ_NS1D_6thread17LinearCombinationISI_Li1EffLNS1I_9ScaleType4KindE0ELNS_15FloatRoundStyleE2ESI_EENS1_15EpilogueDefaultEEEEEvvEEEEvNT_6ParamsE)
        /*0014*/ 	.word	0x00000000


	//----- nvinfo : EIATTR_MIN_STACK_SIZE
	.align		4
.L_17:
        /*0018*/ 	.byte	0x04, 0x12
        /*001a*/ 	.short	(.L_19 - .L_18)
	.align		4
.L_18:
        /*001c*/ 	.word	index@(_ZN7cutlass13device_kernelINS_4gemm6kernel13GemmUniversalIN4cute5tupleIJiiiiEEENS1_10collective13CollectiveMmaINS1_34MainloopSm90TmaGmmaWarpSpecializedILi4ENS5_IJNS4_1CILi1EEESB_SB_EEENS1_32KernelTmaWarpSpecializedPingpongEEENS5_IJNSA_ILi64EEENSA_ILi256EEESF_EEENS_10bfloat16_tENS5_IJlSB_lEEESI_SJ_NS4_8TiledMMAINS4_8MMA_AtomIJNS4_4SM904GMMA28MMA_64x256x16_F32BF16BF16_SSILNSN_5MajorE0ELSP_0ELNSN_7ScaleInE1ELSQ_1EEEEEENS4_6LayoutISC_NS5_IJNSA_ILi0EEESU_SU_EEEEENS5_IJNS4_10UnderscoreESX_SX_EEEEENS4_13SM90_TMA_LOADENS4_14ComposedLayoutINS4_7SwizzleILi3ELi4ELi3EEENS4_18smem_ptr_flag_bitsILi16EEENST_INS5_IJNSA_ILi8EEESF_EEENS5_IJSF_SB_EEEEEEEvNS4_8identityES10_S1A_vS1B_EENS_8epilogue10collective6detail29Sm90TmaWarpSpecializedAdapterINS1E_15DefaultEpilogueISI_SJ_SJ_NS1D_6thread17LinearCombinationISI_Li1EffLNS1I_9ScaleType4KindE0ELNS_15FloatRoundStyleE2ESI_EENS1_15EpilogueDefaultEEEEEvvEEEEvNT_6ParamsE)
        /*0020*/ 	.word	0x00000000
.L_19:


//--------------------- .nv.compat                --------------------------
	.section	.nv.compat,"",@"SHT_CUDA_COMPAT_INFO"
	.align	4
        /*0000*/ 	.byte	0x02, 0x09, 0x01, 0x00, 0x02, 0x02, 0x04, 0x00, 0x02, 0x05, 0x05, 0x00, 0x03, 0x07, 0x01, 0x01
        /*0010*/ 	.byte	0x02, 0x03, 0x01, 0x00, 0x02, 0x06, 0x01, 0x00, 0x04, 0x0b, 0x08, 0x00, 0x00, 0x00, 0x00, 0x00
        /*0020*/ 	.byte	0x00, 0x00, 0x00, 0x00


//--------------------- .nv.info._ZN7cutlass13device_kernelINS_4gemm6kernel13GemmUniversalIN4cute5tupleIJiiiiEEENS1_10collective13CollectiveMmaINS1_34MainloopSm90TmaGmmaWarpSpecializedILi4ENS5_IJNS4_1CILi1EEESB_SB_EEENS1_32KernelTmaWarpSpecializedPingpongEEENS5_IJNSA_ILi64EEENSA_ILi256EEESF_EEENS_10bfloat16_tENS5_IJlSB_lEEESI_SJ_NS4_8TiledMMAINS4_8MMA_AtomIJNS4_4SM904GMMA28MMA_64x256x16_F32BF16BF16_SSILNSN_5MajorE0ELSP_0ELNSN_7ScaleInE1ELSQ_1EEEEEENS4_6LayoutISC_NS5_IJNSA_ILi0EEESU_SU_EEEEENS5_IJNS4_10UnderscoreESX_SX_EEEEENS4_13SM90_TMA_LOADENS4_14ComposedLayoutINS4_7SwizzleILi3ELi4ELi3EEENS4_18smem_ptr_flag_bitsILi16EEENST_INS5_IJNSA_ILi8EEESF_EEENS5_IJSF_SB_EEEEEEEvNS4_8identityES10_S1A_vS1B_EENS_8epilogue10collective6detail29Sm90TmaWarpSpecializedAdapterINS1E_15DefaultEpilogueISI_SJ_SJ_NS1D_6thread17LinearCombinationISI_Li1EffLNS1I_9ScaleType4KindE0ELNS_15FloatRoundStyleE2ESI_EENS1_15EpilogueDefaultEEEEEvvEEEEvNT_6ParamsE --------------------------
	.section	.nv.info._ZN7cutlass13device_kernelINS_4gemm6kernel13GemmUniversalIN4cute5tupleIJiiiiEEENS1_10collective13CollectiveMmaINS1_34MainloopSm90TmaGmmaWarpSpecializedILi4ENS5_IJNS4_1CILi1EEESB_SB_EEENS1_32KernelTmaWarpSpecializedPingpongEEENS5_IJNSA_ILi64EEENSA_ILi256EEESF_EEENS_10bfloat16_tENS5_IJlSB_lEEESI_SJ_NS4_8TiledMMAINS4_8MMA_AtomIJNS4_4SM904GMMA28MMA_64x256x16_F32BF16BF16_SSILNSN_5MajorE0ELSP_0ELNSN_7ScaleInE1ELSQ_1EEEEEENS4_6LayoutISC_NS5_IJNSA_ILi0EEESU_SU_EEEEENS5_IJNS4_10UnderscoreESX_SX_EEEEENS4_13SM90_TMA_LOADENS4_14ComposedLayoutINS4_7SwizzleILi3ELi4ELi3EEENS4_18smem_ptr_flag_bitsILi16EEENST_INS5_IJNSA_ILi8EEESF_EEENS5_IJSF_SB_EEEEEEEvNS4_8identityES10_S1A_vS1B_EENS_8epilogue10collective6detail29Sm90TmaWarpSpecializedAdapterINS1E_15DefaultEpilogueISI_SJ_SJ_NS1D_6thread17LinearCombinationISI_Li1EffLNS1I_9ScaleType4KindE0ELNS_15FloatRoundStyleE2ESI_EENS1_15EpilogueDefaultEEEEEvvEEEEvNT_6ParamsE,"",@"SHT_CUDA_INFO"
	.sectionflags	@""
	.align	4


	//----- nvinfo : EIATTR_CUDA_API_VERSION
	.align		4
        /*0000*/ 	.byte	0x04, 0x37
        /*0002*/ 	.short	(.L_21 - .L_20)
.L_20:
        /*0004*/ 	.word	0x00000082


	//----- nvinfo : EIATTR_KPARAM_INFO
	.align		4
.L_21:
        /*0008*/ 	.byte	0x04, 0x17
        /*000a*/ 	.short	(.L_23 - .L_22)
.L_22:
        /*000c*/ 	.word	0x00000000
        /*0010*/ 	.short	0x0000
        /*0012*/ 	.short	0x0070
        /*0014*/ 	.byte	0x00, 0xf0, 0x01, 0x10


	//----- nvinfo : EIATTR_SPARSE_MMA_MASK
	.align		4
.L_23:
        /*0018*/ 	.byte	0x03, 0x50
        /*001a*/ 	.short	0x0000


	//----- nvinfo : EIATTR_MAXREG_COUNT
	.align		4
        /*001c*/ 	.byte	0x03, 0x1b
        /*001e*/ 	.short	0x00a8


	//----- nvinfo : EIATTR_NUM_BARRIERS
	.align		4
        /*0020*/ 	.byte	0x02, 0x4c
        /*0022*/ 	.byte	0x01
	.zero		1


	//----- nvinfo : EIATTR_EXTERNS
	.align		4
        /*0024*/ 	.byte	0x04, 0x0f
        /*0026*/ 	.short	(.L_25 - .L_24)


	//   ....[0]....
	.align		4
.L_24:
        /*0028*/ 	.word	index@(__assertfail)


	//----- nvinfo : EIATTR_MERCURY_ISA_VERSION
	.align		4
.L_25:
        /*002c*/ 	.byte	0x03, 0x5f
        /*002e*/ 	.short	0x0101


	//----- nvinfo : EIATTR_INT_WARP_WIDE_INSTR_OFFSETS
	.align		4
        /*0030*/ 	.byte	0x04, 0x31
        /*0032*/ 	.short	(.L_27 - .L_26)


	//   ....[0]....
.L_26:
        /*0034*/ 	.word	0x00000470


	//   ....[1]....
        /*0038*/ 	.word	0x00000490


	//   ....[2]....
        /*003c*/ 	.word	0x00000510


	//   ....[3]....
        /*0040*/ 	.word	0x00000520


	//   ....[4]....
        /*0044*/ 	.word	0x00000530


	//   ....[5]....
        /*0048*/ 	.word	0x00000550


	//   ....[6]....
        /*004c*/ 	.word	0x000005b0


	//   ....[7]....
        /*0050*/ 	.word	0x000005d0


	//----- nvinfo : EIATTR_COOP_GROUP_MASK_REGIDS
	.align		4
.L_27:
        /*0054*/ 	.byte	0x04, 0x29
        /*0056*/ 	.short	(.L_29 - .L_28)


	//   ....[0]....
.L_28:
        /*0058*/ 	.word	0xffffffff


	//   ....[1]....
        /*005c*/ 	.word	0xffffffff


	//   ....[2]....
        /*0060*/ 	.word	0xffffffff


	//   ....[3]....
        /*0064*/ 	.word	0xffffffff


	//   ....[4]....
        /*0068*/ 	.word	0xffffffff


	//   ....[5]....
        /*006c*/ 	.word	0xffffffff


	//----- nvinfo : EIATTR_COOP_GROUP_INSTR_OFFSETS
	.align		4
.L_29:
        /*0070*/ 	.byte	0x04, 0x28
        /*0072*/ 	.short	(.L_31 - .L_30)


	//   ....[0]....
.L_30:
        /*0074*/ 	.word	0x00000050


	//   ....[1]....
        /*0078*/ 	.word	0x00000080


	//   ....[2]....
        /*007c*/ 	.word	0x00000180


	//   ....[3]....
        /*0080*/ 	.word	0x00000390


	//   ....[4]....
        /*0084*/ 	.word	0x000003d0


	//   ....[5]....
        /*0088*/ 	.word	0x00000410


	//----- nvinfo : EIATTR_REG_RECONFIG
	.align		4
.L_31:
        /*008c*/ 	.byte	0x01, 0x54
	.zero		2


	//----- nvinfo : EIATTR_SYSCALL_OFFSETS
	.align		4
        /*0090*/ 	.byte	0x04, 0x46
        /*0092*/ 	.short	(.L_33 - .L_32)


	//   ....[0]....
.L_32:
        /*0094*/ 	.word	0x000016a0


	//----- nvinfo : EIATTR_MBARRIER_INSTR_OFFSETS
	.align		4
.L_33:
        /*0098*/ 	.byte	0x04, 0x39
        /*009a*/ 	.short	(.L_35 - .L_34)


	//   ....[0]....
.L_34:
        /*009c*/ 	.word	0x00000300
        /*00a0*/ 	.word	0x000000ff
        /*00a4*/ 	.word	0x00000000
        /*00a8*/ 	.short	0x0100
        /*00aa*/ 	.byte	0x09
	.zero		1


	//   ....[1]....
        /*00ac*/ 	.word	0x00000310
        /*00b0*/ 	.word	0x000000ff
        /*00b4*/ 	.word	0x00000020
        /*00b8*/ 	.short	0x0100
        /*00ba*/ 	.byte	0x09
	.zero		1


	//   ....[2]....
        /*00bc*/ 	.word	0x00000320
        /*00c0*/ 	.word	0x000000ff
        /*00c4*/ 	.word	0x00000008
        /*00c8*/ 	.short	0x0100
        /*00ca*/ 	.byte	0x09
	.zero		1


	//   ....[3]....
        /*00cc*/ 	.word	0x00000330
        /*00d0*/ 	.word	0x000000ff
        /*00d4*/ 	.word	0x00000028
        /*00d8*/ 	.short	0x0100
        /*00da*/ 	.byte	0x09
	.zero		1


	//   ....[4]....
        /*00dc*/ 	.word	0x00000340
        /*00e0*/ 	.word	0x000000ff
        /*00e4*/ 	.word	0x00000010
        /*00e8*/ 	.short	0x0100
        /*00ea*/ 	.byte	0x09
	.zero		1


	//   ....[5]....
        /*00ec*/ 	.word	0x00000350
        /*00f0*/ 	.word	0x000000ff
        /*00f4*/ 	.word	0x00000030
        /*00f8*/ 	.short	0x0100
        /*00fa*/ 	.byte	0x09
	.zero		1


	//   ....[6]....
        /*00fc*/ 	.word	0x00000360
        /*0100*/ 	.word	0x000000ff
        /*0104*/ 	.word	0x00000018
        /*0108*/ 	.short	0x0100
        /*010a*/ 	.byte	0x09
	.zero		1


	//   ....[7]....
        /*010c*/ 	.word	0x00000370
        /*0110*/ 	.word	0x000000ff
        /*0114*/ 	.word	0x00000038
        /*0118*/ 	.short	0x0100
        /*011a*/ 	.byte	0x09
	.zero		1


	//   ....[8]....
        /*011c*/ 	.word	0x000005f0
        /*0120*/ 	.word	0x000000ff
        /*0124*/ 	.word	0x00000070
        /*0128*/ 	.short	0x0100
        /*012a*/ 	.byte	0x09
	.zero		1


	//   ....[9]....
        /*012c*/ 	.word	0x00000600
        /*0130*/ 	.word	0x000000ff
        /*0134*/ 	.word	0x00000078
        /*0138*/ 	.short	0x0100
        /*013a*/ 	.byte	0x09
	.zero		1


	//   ....[10]....
        /*013c*/ 	.word	0x00000640
        /*0140*/ 	.word	0x000000ff
        /*0144*/ 	.word	0x00000050
        /*0148*/ 	.short	0x0100
        /*014a*/ 	.byte	0x0a
	.zero		1


	//   ....[11]....
        /*014c*/ 	.word	0x00000660
        /*0150*/ 	.word	0x000000ff
        /*0154*/ 	.word	0x00000058
        /*0158*/ 	.short	0x0100
        /*015a*/ 	.byte	0x0a
	.zero		1


	//   ....[12]....
        /*015c*/ 	.word	0x00000670
        /*0160*/ 	.word	0x000000ff
        /*0164*/ 	.word	0x00000060
        /*0168*/ 	.short	0x0100
        /*016a*/ 	.byte	0x0a
	.zero		1


	//   ....[13]....
        /*016c*/ 	.word	0x00000680
        /*0170*/ 	.word	0x000000ff
        /*0174*/ 	.word	0x00000068
        /*0178*/ 	.short	0x0100
        /*017a*/ 	.byte	0x0a
	.zero		1


	//   ....[14]....
        /*017c*/ 	.word	0x00001580
        /*0180*/ 	.word	0x0000009b
        /*0184*/ 	.word	0x00000000
        /*0188*/ 	.short	0x010a
        /*018a*/ 	.byte	0x2e
	.zero		1


	//   ....[15]....
        /*018c*/ 	.word	0x00001730
        /*0190*/ 	.word	0x00000003
        /*0194*/ 	.word	0x00000000
        /*0198*/ 	.short	0x010a
        /*019a*/ 	.byte	0x3f
	.zero		1


	//   ....[16]....
        /*019c*/ 	.word	0x00001790
        /*01a0*/ 	.word	0x00000003
        /*01a4*/ 	.word	0x00000000
        /*01a8*/ 	.short	0x010a
        /*01aa*/ 	.byte	0x3f
	.zero		1


	//   ....[17]....
        /*01ac*/ 	.word	0x00001b20
        /*01b0*/ 	.word	0x000000ff
        /*01b4*/ 	.word	0x00000000
        /*01b8*/ 	.short	0x010a
        /*01ba*/ 	.byte	0x04
	.zero		1


	//   ....[18]....
        /*01bc*/ 	.word	0x00001b60
        /*01c0*/ 	.word	0x000000ff
        /*01c4*/ 	.word	0x00000000
        /*01c8*/ 	.short	0x010a
        /*01ca*/ 	.byte	0x04
	.zero		1


	//   ....[19]....
        /*01cc*/ 	.word	0x00001e00
        /*01d0*/ 	.word	0x000000ff
        /*01d4*/ 	.word	0x00000000
        /*01d8*/ 	.short	0x0101
        /*01da*/ 	.byte	0x04
	.zero		1


	//   ....[20]....
        /*01dc*/ 	.word	0x00001ef0
        /*01e0*/ 	.word	0x0000009c
        /*01e4*/ 	.word	0x00000000
        /*01e8*/ 	.short	0x0101
        /*01ea*/ 	.byte	0x2f
	.zero		1


	//   ....[21]....
        /*01ec*/ 	.word	0x00001fb0
        /*01f0*/ 	.word	0x000000ff
        /*01f4*/ 	.word	0x00000000
        /*01f8*/ 	.short	0x0101
        /*01fa*/ 	.byte	0x04
	.zero		1


	//   ....[22]....
        /*01fc*/ 	.word	0x00002060
        /*0200*/ 	.word	0x0000009b
        /*0204*/ 	.word	0x00000010
        /*0208*/ 	.short	0x010a
        /*020a*/ 	.byte	0x2e
	.zero		1


	//   ....[23]....
        /*020c*/ 	.word	0x00009e40
        /*0210*/ 	.word	0x0000009e
        /*0214*/ 	.word	0x00000000
        /*0218*/ 	.short	0x0101
        /*021a*/ 	.byte	0x2f
	.zero		1


	//   ....[24]....
        /*021c*/ 	.word	0x0000a820
        /*0220*/ 	.word	0x00000007
        /*0224*/ 	.word	0x00000020
        /*0228*/ 	.short	0x010a
        /*022a*/ 	.byte	0x3f
	.zero		1


	//   ....[25]....
        /*022c*/ 	.word	0x0000abc0
        /*0230*/ 	.word	0x00000003
        /*0234*/ 	.word	0x00000078
        /*0238*/ 	.short	0x0101
        /*023a*/ 	.byte	0x3f
	.zero		1


	//   ....[26]....
        /*023c*/ 	.word	0x0000b330
        /*0240*/ 	.word	0x00000007
        /*0244*/ 	.word	0x00000000
        /*0248*/ 	.short	0x010a
        /*024a*/ 	.byte	0x3f
	.zero		1


	//   ....[27]....
        /*024c*/ 	.word	0x0000b3b0
        /*0250*/ 	.word	0x00000009
        /*0254*/ 	.word	0x00000000
        /*0258*/ 	.short	0x010a
        /*025a*/ 	.byte	0x3f
	.zero		1


	//   ....[28]....
        /*025c*/ 	.word	0x0000b440
        /*0260*/ 	.word	0x00000006
        /*0264*/ 	.word	0x00000000
        /*0268*/ 	.short	0x010a
        /*026a*/ 	.byte	0x3f
	.zero		1


	//   ....[29]....
        /*026c*/ 	.word	0x0000b4d0
        /*0270*/ 	.word	0x00000003
        /*0274*/ 	.word	0x00000000
        /*0278*/ 	.short	0x010a
        /*027a*/ 	.byte	0x3f
	.zero		1


	//   ....[30]....
        /*027c*/ 	.word	0x0000b530
        /*0280*/ 	.word	0x0000009d
        /*0284*/ 	.word	0x00000000
        /*0288*/ 	.short	0x010a
        /*028a*/ 	.byte	0x3f
	.zero		1


	//   ....[31]....
        /*028c*/ 	.word	0x0000b580
        /*0290*/ 	.word	0x00000003
        /*0294*/ 	.word	0x00000000
        /*0298*/ 	.short	0x010a
        /*029a*/ 	.byte	0x3f
	.zero		1


	//   ....[32]....
        /*029c*/ 	.word	0x0000b5e0
        /*02a0*/ 	.word	0x00000004
        /*02a4*/ 	.word	0x00000000
        /*02a8*/ 	.short	0x010a
        /*02aa*/ 	.byte	0x3f
	.zero		1


	//   ....[33]....
        /*02ac*/ 	.word	0x0000b630
        /*02b0*/ 	.word	0x0000009d
        /*02b4*/ 	.word	0x00000010
        /*02b8*/ 	.short	0x010a
        /*02ba*/ 	.byte	0x3f
	.zero		1


	//   ....[34]....
        /*02bc*/ 	.word	0x0000b700
        /*02c0*/ 	.word	0x00000007
        /*02c4*/ 	.word	0x00000020
        /*02c8*/ 	.short	0x010a
        /*02ca*/ 	.byte	0x3f
	.zero		1


	//   ....[35]....
        /*02cc*/ 	.word	0x0000b7d0
        /*02d0*/ 	.word	0x00000007
        /*02d4*/ 	.word	0x00000000
        /*02d8*/ 	.short	0x010a
        /*02da*/ 	.byte	0x3f
	.zero		1


	//   ....[36]....
        /*02dc*/ 	.word	0x0000b820
        /*02e0*/ 	.word	0x00000009
        /*02e4*/ 	.word	0x00000000
        /*02e8*/ 	.short	0x010a
        /*02ea*/ 	.byte	0x3f
	.zero		1


	//   ....[37]....
        /*02ec*/ 	.word	0x0000b870
        /*02f0*/ 	.word	0x00000006
        /*02f4*/ 	.word	0x00000000
        /*02f8*/ 	.short	0x010a
        /*02fa*/ 	.byte	0x3f
	.zero		1


	//----- nvinfo : EIATTR_NUM_MBARRIERS
	.align		4
.L_35:
        /*02fc*/ 	.byte	0x03, 0x38
        /*02fe*/ 	.short	0x000e


	//----- nvinfo : EIATTR_EXIT_INSTR_OFFSETS
	.align		4
        /*0300*/ 	.byte	0x04, 0x1c
        /*0302*/ 	.short	(.L_37 - .L_36)


	//   ....[0]....
.L_36:
        /*0304*/ 	.word	0x00001240


	//   ....[1]....
        /*0308*/ 	.word	0x000012a0


	//   ....[2]....
        /*030c*/ 	.word	0x0000a550


	//   ....[3]....
        /*0310*/ 	.word	0x0000a580


	//   ....[4]....
        /*0314*/ 	.word	0x0000b520


	//----- nvinfo : EIATTR_MAX_THREADS
	.align		4
.L_37:
        /*0318*/ 	.byte	0x04, 0x05
        /*031a*/ 	.short	(.L_39 - .L_38)
.L_38:
        /*031c*/ 	.word	0x00000180
        /*0320*/ 	.word	0x00000001
        /*0324*/ 	.word	0x00000001


	//----- nvinfo : EIATTR_CRS_STACK_SIZE
	.align		4
.L_39:
        /*0328*/ 	.byte	0x04, 0x1e
        /*032a*/ 	.short	(.L_41 - .L_40)
.L_40:
        /*032c*/ 	.word	0x00000000


	//----- nvinfo : EIATTR_CBANK_PARAM_SIZE
	.align		4
.L_41:
        /*0330*/ 	.byte	0x03, 0x19
        /*0332*/ 	.short	0x0470


	//----- nvinfo : EIATTR_PARAM_CBANK
	.align		4
        /*0334*/ 	.byte	0x04, 0x0a
        /*0336*/ 	.short	(.L_43 - .L_42)
	.align		4
.L_42:
        /*0338*/ 	.word	index@(.nv.constant0._ZN7cutlass13device_kernelINS_4gemm6kernel13GemmUniversalIN4cute5tupleIJiiiiEEENS1_10collective13CollectiveMmaINS1_34MainloopSm90TmaGmmaWarpSpecializedILi4ENS5_IJNS4_1CILi1EEESB_SB_EEENS1_32KernelTmaWarpSpecializedPingpongEEENS5_IJNSA_ILi64EEENSA_ILi256EEESF_EEENS_10bfloat16_tENS5_IJlSB_lEEESI_SJ_NS4_8TiledMMAINS4_8MMA_AtomIJNS4_4SM904GMMA28MMA_64x256x16_F32BF16BF16_SSILNSN_5MajorE0ELSP_0ELNSN_7ScaleInE1ELSQ_1EEEEEENS4_6LayoutISC_NS5_IJNSA_ILi0EEESU_SU_EEEEENS5_IJNS4_10UnderscoreESX_SX_EEEEENS4_13SM90_TMA_LOADENS4_14ComposedLayoutINS4_7SwizzleILi3ELi4ELi3EEENS4_18smem_ptr_flag_bitsILi16EEENST_INS5_IJNSA_ILi8EEESF_EEENS5_IJSF_SB_EEEEEEEvNS4_8identityES10_S1A_vS1B_EENS_8epilogue10collective6detail29Sm90TmaWarpSpecializedAdapterINS1E_15DefaultEpilogueISI_SJ_SJ_NS1D_6thread17LinearCombinationISI_Li1EffLNS1I_9ScaleType4KindE0ELNS_15FloatRoundStyleE2ESI_EENS1_15EpilogueDefaultEEEEEvvEEEEvNT_6ParamsE)
        /*033c*/ 	.short	0x0210
        /*033e*/ 	.short	0x0470


	//----- nvinfo : EIATTR_SW_WAR
	.align		4
.L_43:
        /*0340*/ 	.byte	0x04, 0x36
        /*0342*/ 	.short	(.L_45 - .L_44)
.L_44:
        /*0344*/ 	.word	0x00000008
.L_45:


//--------------------- .nv.callgraph             --------------------------
	.section	.nv.callgraph,"",@"SHT_CUDA_CALLGRAPH"
	.align	4
	.sectionentsize	8
	.align		4
        /*0000*/ 	.word	0x00000000
	.align		4
        /*0004*/ 	.word	0xffffffff
	.align		4
        /*0008*/ 	.word	index@(_ZN7cutlass13device_kernelINS_4gemm6kernel13GemmUniversalIN4cute5tupleIJiiiiEEENS1_10collective13CollectiveMmaINS1_34MainloopSm90TmaGmmaWarpSpecializedILi4ENS5_IJNS4_1CILi1EEESB_SB_EEENS1_32KernelTmaWarpSpecializedPingpongEEENS5_IJNSA_ILi64EEENSA_ILi256EEESF_EEENS_10bfloat16_tENS5_IJlSB_lEEESI_SJ_NS4_8TiledMMAINS4_8MMA_AtomIJNS4_4SM904GMMA28MMA_64x256x16_F32BF16BF16_SSILNSN_5MajorE0ELSP_0ELNSN_7ScaleInE1ELSQ_1EEEEEENS4_6LayoutISC_NS5_IJNSA_ILi0EEESU_SU_EEEEENS5_IJNS4_10UnderscoreESX_SX_EEEEENS4_13SM90_TMA_LOADENS4_14ComposedLayoutINS4_7SwizzleILi3ELi4ELi3EEENS4_18smem_ptr_flag_bitsILi16EEENST_INS5_IJNSA_ILi8EEESF_EEENS5_IJSF_SB_EEEEEEEvNS4_8identityES10_S1A_vS1B_EENS_8epilogue10collective6detail29Sm90TmaWarpSpecializedAdapterINS1E_15DefaultEpilogueISI_SJ_SJ_NS1D_6thread17LinearCombinationISI_Li1EffLNS1I_9ScaleType4KindE0ELNS_15FloatRoundStyleE2ESI_EENS1_15EpilogueDefaultEEEEEvvEEEEvNT_6ParamsE)
	.align		4
        /*000c*/ 	.word	index@(__assertfail)
	.align		4
        /*0010*/ 	.word	0x00000000
	.align		4
        /*0014*/ 	.word	0xfffffffe
	.align		4
        /*0018*/ 	.word	0x00000000
	.align		4
        /*001c*/ 	.word	0xfffffffd
	.align		4
        /*0020*/ 	.word	0x00000000
	.align		4
        /*0024*/ 	.word	0xfffffffc


//--------------------- .nv.constant4             --------------------------
	.section	.nv.constant4,"a",@progbits
	.align	8
	.align		8
.nv.constant4:
        /*0000*/ 	.dword	__assertfail
	.align		8
        /*0008*/ 	.dword	__unnamed_1
	.align		8
        /*0010*/ 	.dword	_ZN40_INTERNAL_32945535_4_k_cu_afd3251d_291934cuda3std3__45__cpo5beginE
	.align		8
        /*0018*/ 	.dword	_ZN40_INTERNAL_32945535_4_k_cu_afd3251d_291934cuda3std3__45__cpo3endE
	.align		8
        /*0020*/ 	.dword	_ZN40_INTERNAL_32945535_4_k_cu_afd3251d_291934cuda3std3__45__cpo6cbeginE
	.align		8
        /*0028*/ 	.dword	_ZN40_INTERNAL_32945535_4_k_cu_afd3251d_291934cuda3std3__45__cpo4cendE
	.align		8
        /*0030*/ 	.dword	_ZN40_INTERNAL_32945535_4_k_cu_afd3251d_291934cuda3std3__442_GLOBAL__N__32945535_4_k_cu_afd3251d_291936ignoreE
	.align		8
        /*0038*/ 	.dword	_ZN40_INTERNAL_32945535_4_k_cu_afd3251d_291934cuda3std3__419piecewise_constructE
	.align		8
        /*0040*/ 	.dword	_ZN40_INTERNAL_32945535_4_k_cu_afd3251d_291934cuda3std3__48in_placeE
	.align		8
        /*0048*/ 	.dword	_ZN40_INTERNAL_32945535_4_k_cu_afd3251d_291934cuda3std6ranges3__45__cpo4swapE
	.align		8
        /*0050*/ 	.dword	_ZN40_INTERNAL_32945535_4_k_cu_afd3251d_291934cuda3std6ranges3__45__cpo9iter_moveE
	.align		8
        /*0058*/ 	.dword	_ZN40_INTERNAL_32945535_4_k_cu_afd3251d_291934cute7productE
	.align		8
        /*0060*/ 	.dword	_ZN40_INTERNAL_32945535_4_k_cu_afd3251d_291934cute1_E
	.align		8
        /*0068*/ 	.dword	$str$22
	.align		8
        /*0070*/ 	.dword	$str$23


//--------------------- .text._ZN7cutlass13device_kernelINS_4gemm6kernel13GemmUniversalIN4cute5tupleIJiiiiEEENS1_10collective13CollectiveMmaINS1_34MainloopSm90TmaGmmaWarpSpecializedILi4ENS5_IJNS4_1CILi1EEESB_SB_EEENS1_32KernelTmaWarpSpecializedPingpongEEENS5_IJNSA_ILi64EEENSA_ILi256EEESF_EEENS_10bfloat16_tENS5_IJlSB_lEEESI_SJ_NS4_8TiledMMAINS4_8MMA_AtomIJNS4_4SM904GMMA28MMA_64x256x16_F32BF16BF16_SSILNSN_5MajorE0ELSP_0ELNSN_7ScaleInE1ELSQ_1EEEEEENS4_6LayoutISC_NS5_IJNSA_ILi0EEESU_SU_EEEEENS5_IJNS4_10UnderscoreESX_SX_EEEEENS4_13SM90_TMA_LOADENS4_14ComposedLayoutINS4_7SwizzleILi3ELi4ELi3EEENS4_18smem_ptr_flag_bitsILi16EEENST_INS5_IJNSA_ILi8EEESF_EEENS5_IJSF_SB_EEEEEEEvNS4_8identityES10_S1A_vS1B_EENS_8epilogue10collective6detail29Sm90TmaWarpSpecializedAdapterINS1E_15DefaultEpilogueISI_SJ_SJ_NS1D_6thread17LinearCombinationISI_Li1EffLNS1I_9ScaleType4KindE0ELNS_15FloatRoundStyleE2ESI_EENS1_15EpilogueDefaultEEEEEvvEEEEvNT_6ParamsE --------------------------
	.section	.text._ZN7cutlass13device_kernelINS_4gemm6kernel13GemmUniversalIN4cute5tupleIJiiiiEEENS1_10collective13CollectiveMmaINS1_34MainloopSm90TmaGmmaWarpSpecializedILi4ENS5_IJNS4_1CILi1EEESB_SB_EEENS1_32KernelTmaWarpSpecializedPingpongEEENS5_IJNSA_ILi64EEENSA_ILi256EEESF_EEENS_10bfloat16_tENS5_IJlSB_lEEESI_SJ_NS4_8TiledMMAINS4_8MMA_AtomIJNS4_4SM904GMMA28MMA_64x256x16_F32BF16BF16_SSILNSN_5MajorE0ELSP_0ELNSN_7ScaleInE1ELSQ_1EEEEEENS4_6LayoutISC_NS5_IJNSA_ILi0EEESU_SU_EEEEENS5_IJNS4_10UnderscoreESX_SX_EEEEENS4_13SM90_TMA_LOADENS4_14ComposedLayoutINS4_7SwizzleILi3ELi4ELi3EEENS4_18smem_ptr_flag_bitsILi16EEENST_INS5_IJNSA_ILi8EEESF_EEENS5_IJSF_SB_EEEEEEEvNS4_8identityES10_S1A_vS1B_EENS_8epilogue10collective6detail29Sm90TmaWarpSpecializedAdapterINS1E_15DefaultEpilogueISI_SJ_SJ_NS1D_6thread17LinearCombinationISI_Li1EffLNS1I_9ScaleType4KindE0ELNS_15FloatRoundStyleE2ESI_EENS1_15EpilogueDefaultEEEEEvvEEEEvNT_6ParamsE,"ax",@progbits
	.align	128
.text._ZN7cutlass13device_kernelINS_4gemm6kernel13GemmUniversalIN4cute5tupleIJiiiiEEENS1_10collective13CollectiveMmaINS1_34MainloopSm90TmaGmmaWarpSpecializedILi4ENS5_IJNS4_1CILi1EEESB_SB_EEENS1_32KernelTmaWarpSpecializedPingpongEEENS5_IJNSA_ILi64EEENSA_ILi256EEESF_EEENS_10bfloat16_tENS5_IJlSB_lEEESI_SJ_NS4_8TiledMMAINS4_8MMA_AtomIJNS4_4SM904GMMA28MMA_64x256x16_F32BF16BF16_SSILNSN_5MajorE0ELSP_0ELNSN_7ScaleInE1ELSQ_1EEEEEENS4_6LayoutISC_NS5_IJNSA_ILi0EEESU_SU_EEEEENS5_IJNS4_10UnderscoreESX_SX_EEEEENS4_13SM90_TMA_LOADENS4_14ComposedLayoutINS4_7SwizzleILi3ELi4ELi3EEENS4_18smem_ptr_flag_bitsILi16EEENST_INS5_IJNSA_ILi8EEESF_EEENS5_IJSF_SB_EEEEEEEvNS4_8identityES10_S1A_vS1B_EENS_8epilogue10collective6detail29Sm90TmaWarpSpecializedAdapterINS1E_15DefaultEpilogueISI_SJ_SJ_NS1D_6thread17LinearCombinationISI_Li1EffLNS1I_9ScaleType4KindE0ELNS_15FloatRoundStyleE2ESI_EENS1_15EpilogueDefaultEEEEEvvEEEEvNT_6ParamsE:
        .type           _ZN7cutlass13device_kernelINS_4gemm6kernel13GemmUniversalIN4cute5tupleIJiiiiEEENS1_10collective13CollectiveMmaINS1_34MainloopSm90TmaGmmaWarpSpecializedILi4ENS5_IJNS4_1CILi1EEESB_SB_EEENS1_32KernelTmaWarpSpecializedPingpongEEENS5_IJNSA_ILi64EEENSA_ILi256EEESF_EEENS_10bfloat16_tENS5_IJlSB_lEEESI_SJ_NS4_8TiledMMAINS4_8MMA_AtomIJNS4_4SM904GMMA28MMA_64x256x16_F32BF16BF16_SSILNSN_5MajorE0ELSP_0ELNSN_7ScaleInE1ELSQ_1EEEEEENS4_6LayoutISC_NS5_IJNSA_ILi0EEESU_SU_EEEEENS5_IJNS4_10UnderscoreESX_SX_EEEEENS4_13SM90_TMA_LOADENS4_14ComposedLayoutINS4_7SwizzleILi3ELi4ELi3EEENS4_18smem_ptr_flag_bitsILi16EEENST_INS5_IJNSA_ILi8EEESF_EEENS5_IJSF_SB_EEEEEEEvNS4_8identityES10_S1A_vS1B_EENS_8epilogue10collective6detail29Sm90TmaWarpSpecializedAdapterINS1E_15DefaultEpilogueISI_SJ_SJ_NS1D_6thread17LinearCombinationISI_Li1EffLNS1I_9ScaleType4KindE0ELNS_15FloatRoundStyleE2ESI_EENS1_15EpilogueDefaultEEEEEvvEEEEvNT_6ParamsE,@function
        .size           _ZN7cutlass13device_kernelINS_4gemm6kernel13GemmUniversalIN4cute5tupleIJiiiiEEENS1_10collective13CollectiveMmaINS1_34MainloopSm90TmaGmmaWarpSpecializedILi4ENS5_IJNS4_1CILi1EEESB_SB_EEENS1_32KernelTmaWarpSpecializedPingpongEEENS5_IJNSA_ILi64EEENSA_ILi256EEESF_EEENS_10bfloat16_tENS5_IJlSB_lEEESI_SJ_NS4_8TiledMMAINS4_8MMA_AtomIJNS4_4SM904GMMA28MMA_64x256x16_F32BF16BF16_SSILNSN_5MajorE0ELSP_0ELNSN_7ScaleInE1ELSQ_1EEEEEENS4_6LayoutISC_NS5_IJNSA_ILi0EEESU_SU_EEEEENS5_IJNS4_10UnderscoreESX_SX_EEEEENS4_13SM90_TMA_LOADENS4_14ComposedLayoutINS4_7SwizzleILi3ELi4ELi3EEENS4_18smem_ptr_flag_bitsILi16EEENST_INS5_IJNSA_ILi8EEESF_EEENS5_IJSF_SB_EEEEEEEvNS4_8identityES10_S1A_vS1B_EENS_8epilogue10collective6detail29Sm90TmaWarpSpecializedAdapterINS1E_15DefaultEpilogueISI_SJ_SJ_NS1D_6thread17LinearCombinationISI_Li1EffLNS1I_9ScaleType4KindE0ELNS_15FloatRoundStyleE2ESI_EENS1_15EpilogueDefaultEEEEEvvEEEEvNT_6ParamsE,(.L_x_324 - _ZN7cutlass13device_kernelINS_4gemm6kernel13GemmUniversalIN4cute5tupleIJiiiiEEENS1_10collective13CollectiveMmaINS1_34MainloopSm90TmaGmmaWarpSpecializedILi4ENS5_IJNS4_1CILi1EEESB_SB_EEENS1_32KernelTmaWarpSpecializedPingpongEEENS5_IJNSA_ILi64EEENSA_ILi256EEESF_EEENS_10bfloat16_tENS5_IJlSB_lEEESI_SJ_NS4_8TiledMMAINS4_8MMA_AtomIJNS4_4SM904GMMA28MMA_64x256x16_F32BF16BF16_SSILNSN_5MajorE0ELSP_0ELNSN_7ScaleInE1ELSQ_1EEEEEENS4_6LayoutISC_NS5_IJNSA_ILi0EEESU_SU_EEEEENS5_IJNS4_10UnderscoreESX_SX_EEEEENS4_13SM90_TMA_LOADENS4_14ComposedLayoutINS4_7SwizzleILi3ELi4ELi3EEENS4_18smem_ptr_flag_bitsILi16EEENST_INS5_IJNSA_ILi8EEESF_EEENS5_IJSF_SB_EEEEEEEvNS4_8identityES10_S1A_vS1B_EENS_8epilogue10collective6detail29Sm90TmaWarpSpecializedAdapterINS1E_15DefaultEpilogueISI_SJ_SJ_NS1D_6thread17LinearCombinationISI_Li1EffLNS1I_9ScaleType4KindE0ELNS_15FloatRoundStyleE2ESI_EENS1_15EpilogueDefaultEEEEEvvEEEEvNT_6ParamsE)
        .other          _ZN7cutlass13device_kernelINS_4gemm6kernel13GemmUniversalIN4cute5tupleIJiiiiEEENS1_10collective13CollectiveMmaINS1_34MainloopSm90TmaGmmaWarpSpecializedILi4ENS5_IJNS4_1CILi1EEESB_SB_EEENS1_32KernelTmaWarpSpecializedPingpongEEENS5_IJNSA_ILi64EEENSA_ILi256EEESF_EEENS_10bfloat16_tENS5_IJlSB_lEEESI_SJ_NS4_8TiledMMAINS4_8MMA_AtomIJNS4_4SM904GMMA28MMA_64x256x16_F32BF16BF16_SSILNSN_5MajorE0ELSP_0ELNSN_7ScaleInE1ELSQ_1EEEEEENS4_6LayoutISC_NS5_IJNSA_ILi0EEESU_SU_EEEEENS5_IJNS4_10UnderscoreESX_SX_EEEEENS4_13SM90_TMA_LOADENS4_14ComposedLayoutINS4_7SwizzleILi3ELi4ELi3EEENS4_18smem_ptr_flag_bitsILi16EEENST_INS5_IJNSA_ILi8EEESF_EEENS5_IJSF_SB_EEEEEEEvNS4_8identityES10_S1A_vS1B_EENS_8epilogue10collective6detail29Sm90TmaWarpSpecializedAdapterINS1E_15DefaultEpilogueISI_SJ_SJ_NS1D_6thread17LinearCombinationISI_Li1EffLNS1I_9ScaleType4KindE0ELNS_15FloatRoundStyleE2ESI_EENS1_15EpilogueDefaultEEEEEvvEEEEvNT_6ParamsE,@"STO_CUDA_ENTRY STV_DEFAULT"
_ZN7cutlass13device_kernelINS_4gemm6kernel13GemmUniversalIN4cute5tupleIJiiiiEEENS1_10collective13CollectiveMmaINS1_34MainloopSm90TmaGmmaWarpSpecializedILi4ENS5_IJNS4_1CILi1EEESB_SB_EEENS1_32KernelTmaWarpSpecializedPingpongEEENS5_IJNSA_ILi64EEENSA_ILi256EEESF_EEENS_10bfloat16_tENS5_IJlSB_lEEESI_SJ_NS4_8TiledMMAINS4_8MMA_AtomIJNS4_4SM904GMMA28MMA_64x256x16_F32BF16BF16_SSILNSN_5MajorE0ELSP_0ELNSN_7ScaleInE1ELSQ_1EEEEEENS4_6LayoutISC_NS5_IJNSA_ILi0EEESU_SU_EEEEENS5_IJNS4_10UnderscoreESX_SX_EEEEENS4_13SM90_TMA_LOADENS4_14ComposedLayoutINS4_7SwizzleILi3ELi4ELi3EEENS4_18smem_ptr_flag_bitsILi16EEENST_INS5_IJNSA_ILi8EEESF_EEENS5_IJSF_SB_EEEEEEEvNS4_8identityES10_S1A_vS1B_EENS_8epilogue10collective6detail29Sm90TmaWarpSpecializedAdapterINS1E_15DefaultEpilogueISI_SJ_SJ_NS1D_6thread17LinearCombinationISI_Li1EffLNS1I_9ScaleType4KindE0ELNS_15FloatRoundStyleE2ESI_EENS1_15EpilogueDefaultEEEEEvvEEEEvNT_6ParamsE:
[----:B------:R-:W0:Y:S01]  /*0000*/  LDC R1, c[0x0][0x28] ;  /* 0x00000a00ff017b82 */ /* 0x000e220000000800 */
[----:B------:R-:W1:Y:S01]  /*0010*/  S2R R4, SR_TID.X ;  /* 0x0000000000047919 */ /* 0x000e620000002100 */
[----:B------:R-:W-:Y:S01]  /*0020*/  ELECT P0, URZ, PT ;  /* 0x00000000003f782f */ /* 0x000fe20003800000 */
[----:B------:R-:W-:Y:S01]  /*0030*/  BSSY B0, `(.L_x_0) ;  /* 0x0000014000007945 */ /* 0x000fe20003800000 */
[----:B-1----:R-:W-:-:S05]  /*0040*/  SHF.R.U32.HI R0, RZ, 0x5, R4 ;  /* 0x00000005ff007819 */ /* 0x002fca0000011604 */
[----:B------:R-:W1:Y:S02]  /*0050*/  SHFL.IDX PT, R2, R0, RZ, 0x1f ;  /* 0x00001fff00027589 */ /* 0x000e6400000e0000 */
[----:B-1----:R-:W-:Y:S02]  /*0060*/  R2UR UR8, R2 ;  /* 0x00000000020872ca */ /* 0x002fe400000e0000 */
[----:B------:R-:W-:-:S05]  /*0070*/  SHF.R.U32.HI R2, RZ, 0x7, R4 ;  /* 0x00000007ff027819 */ /* 0x000fca0000011604 */
[----:B------:R1:W2:Y:S06]  /*0080*/  SHFL.IDX PT, R3, R2, RZ, 0x1f ;  /* 0x00001fff02037589 */ /* 0x0002ac00000e0000 */
[----:B------:R-:W-:Y:S02]  /*0090*/  USHF.R.S32.HI UR4, URZ, 0x1f, UR8 ;  /* 0x0000001f3f047899 */ /* 0x000fe40008011408 */
[----:B------:R-:W-:Y:S02]  /*00a0*/  ISETP.NE.OR P0, PT, RZ, UR8, !P0 ;  /* 0x00000008ff007c0c */ /* 0x000fe4000c705670 */
[----:B------:R-:W-:-:S04]  /*00b0*/  ULEA.HI UR4, UR4, UR8, URZ, 0x2 ;  /* 0x0000000804047291 */ /* 0x000fc8000f8f103f */
[----:B------:R-:W-:-:S04]  /*00c0*/  ULOP3.LUT UR4, UR4, 0xfffffffc, URZ, 0xc0, !UPT ;  /* 0xfffffffc04047892 */ /* 0x000fc8000f8ec03f */
[----:B------:R-:W-:-:S03]  /*00d0*/  UIADD3 UR8, UR8, -UR4, URZ ;  /* 0x8000000408087290 */ /* 0x000fc6000fffe03f */
[----:B01----:R-:W-:Y:S09]  /*00e0*/  @P0 BRA `(.L_x_1) ;  /* 0x0000000000200947 */ /* 0x003ff20003800000 */
[----:B------:R-:W-:Y:S02]  /*00f0*/  ULDC.64 UR4, c[0x0][0x198] ;  /* 0x0000660000047ab9 */ /* 0x000fe40000000a00 */
[----:B------:R-:W-:Y:S02]  /*0100*/  UIADD3 UR6, UP0, UR4, 0xf0, URZ ;  /* 0x000000f004067890 */ /* 0x000fe4000ff1e03f */
[----:B------:R-:W-:Y:S02]  /*0110*/  UIADD3 UR4, UP1, UR4, 0x1f0, URZ ;  /* 0x000001f004047890 */ /* 0x000fe4000ff3e03f */
[----:B------:R-:W-:Y:S02]  /*0120*/  UIADD3.X UR7, URZ, UR5, URZ, UP0, !UPT ;  /* 0x000000053f077290 */ /* 0x000fe400087fe43f */
[----:B------:R-:W-:-:S07]  /*0130*/  UIADD3.X UR5, URZ, UR5, URZ, UP1, !UPT ;  /* 0x000000053f057290 */ /* 0x000fce0008ffe43f */
[----:B------:R0:W-:Y:S02]  /*0140*/  UTMACCTL.PF [UR6] ;  /* 0x00000000060079b9 */ /* 0x0001e40008040000 */
[----:B------:R0:W-:Y:S02]  /*0150*/  UTMACCTL.PF [UR4] ;  /* 0x00000000040079b9 */ /* 0x0001e40008040000 */
[----:B0-----:R-:W-:Y:S01]  /*0160*/  NOP ;  /* 0x0000000000007918 */ /* 0x001fe20000000000 */
.L_x_1:
[----:B------:R-:W-:Y:S05]  /*0170*/  BSYNC B0 ;  /* 0x0000000000007941 */ /* 0x000fea0003800000 */
.L_x_0:
[----:B------:R-:W0:Y:S01]  /*0180*/  SHFL.IDX PT, R5, R0, RZ, 0x1f ;  /* 0x00001fff00057589 */ /* 0x000e2200000e0000 */
[----:B--2---:R-:W-:Y:S01]  /*0190*/  R2UR UR15, R3 ;  /* 0x00000000030f72ca */ /* 0x004fe200000e0000 */
[----:B------:R-:W-:-:S04]  /*01a0*/  UISETP.NE.AND UP0, UPT, UR8, 0x3, UPT ;  /* 0x000000030800788c */ /* 0x000fc8000bf05270 */
[----:B------:R-:W-:-:S08]  /*01b0*/  UISETP.EQ.OR UP0, UPT, UR8, URZ, !UP0 ;  /* 0x0000003f0800728c */ /* 0x000fd0000c702670 */
[----:B------:R-:W-:Y:S02]  /*01c0*/  UIADD3 UR18, UR15, -0x1, URZ ;  /* 0xffffffff0f127890 */ /* 0x000fe4000fffe03f */
[----:B------:R-:W-:Y:S02]  /*01d0*/  UISETP.EQ.AND UP0, UPT, UR15, URZ, UP0 ;  /* 0x0000003f0f00728c */ /* 0x000fe40008702270 */
[----:B------:R-:W-:Y:S02]  /*01e0*/  UISETP.GE.U32.AND UP1, UPT, UR18, 0x2, UPT ;  /* 0x000000021200788c */ /* 0x000fe4000bf26070 */
[----:B------:R-:W-:Y:S01]  /*01f0*/  USEL UR41, URZ, 0x1, !UP0 ;  /* 0x000000013f297887 */ /* 0x000fe2000c000000 */
[----:B0-----:R-:W-:-:S03]  /*0200*/  ISETP.NE.AND P0, PT, R5, RZ, PT ;  /* 0x000000ff0500720c */ /* 0x001fc60003f05270 */
[----:B------:R-:W-:-:S10]  /*0210*/  USEL UR41, UR41, 0x2, UP1 ;  /* 0x0000000229297887 */ /* 0x000fd40008800000 */
[----:B------:R-:W-:Y:S05]  /*0220*/  @P0 BRA `(.L_x_2) ;  /* 0x0000000000580947 */ /* 0x000fea0003800000 */
[----:B------:R-:W0:Y:S01]  /*0230*/  S2UR UR9, SR_CgaCtaId ;  /* 0x00000000000979c3 */ /* 0x000e220000008800 */
[----:B------:R-:W-:Y:S01]  /*0240*/  UMOV UR4, 0x400 ;  /* 0x0000040000047882 */ /* 0x000fe20000000000 */
[----:B------:R-:W-:Y:S01]  /*0250*/  UMOV UR5, 0x1 ;  /* 0x0000000100057882 */ /* 0x000fe20000000000 */
[----:B------:R-:W-:Y:S01]  /*0260*/  UMOV UR6, 0x80 ;  /* 0x0000008000067882 */ /* 0x000fe20000000000 */
[----:B------:R-:W-:Y:S01]  /*0270*/  ELECT P0, URZ, PT ;  /* 0x00000000003f782f */ /* 0x000fe20003800000 */
[----:B------:R-:W-:-:S04]  /*0280*/  UIADD3 UR6, -UR6, 0x100000, URZ ;  /* 0x0010000006067890 */ /* 0x000fc8000fffe13f */
[----:B------:R-:W-:Y:S02]  /*0290*/  USHF.L.U32 UR7, UR6, 0xb, URZ ;  /* 0x0000000b06077899 */ /* 0x000fe4000800063f */
[----:B------:R-:W-:Y:S02]  /*02a0*/  USHF.L.U32 UR6, UR6, 0x1, URZ ;  /* 0x0000000106067899 */ /* 0x000fe4000800063f */
[----:B0-----:R-:W-:Y:S02]  /*02b0*/  ULEA UR9, UR9, UR4, 0x18 ;  /* 0x0000000409097291 */ /* 0x001fe4000f8ec03f */
[----:B------:R-:W-:-:S04]  /*02c0*/  UIADD3 UR4, -UR5, 0x100000, URZ ;  /* 0x0010000005047890 */ /* 0x000fc8000fffe13f */
[----:B------:R-:W-:Y:S02]  /*02d0*/  USHF.L.U32 UR5, UR4, 0xb, URZ ;  /* 0x0000000b04057899 */ /* 0x000fe4000800063f */
[----:B------:R-:W-:Y:S01]  /*02e0*/  USHF.L.U32 UR4, UR4, 0x1, URZ ;  /* 0x0000000104047899 */ /* 0x000fe2000800063f */
[----:B------:R-:W0:Y:S11]  /*02f0*/  FENCE.VIEW.ASYNC.S ;  /* 0x00000000000073c6 */ /* 0x000e360000000000 */
[----:B0-----:R0:W1:Y:S01]  /*0300*/  SYNCS.EXCH.64 URZ, [UR9], UR4 ;  /* 0x00000004093f75b2 */ /* 0x0010620008000100 */
[----:B------:R0:W2:Y:S01]  /*0310*/  SYNCS.EXCH.64 URZ, [UR9+0x20], UR6 ;  /* 0x00002006093f75b2 */ /* 0x0000a20008000100 */
[----:B------:R0:W3:Y:S01]  /*0320*/  SYNCS.EXCH.64 URZ, [UR9+0x8], UR4 ;  /* 0x00000804093f75b2 */ /* 0x0000e20008000100 */
[----:B------:R0:W4:Y:S01]  /*0330*/  SYNCS.EXCH.64 URZ, [UR9+0x28], UR6 ;  /* 0x00002806093f75b2 */ /* 0x0001220008000100 */
[----:B------:R0:W0:Y:S01]  /*0340*/  SYNCS.EXCH.64 URZ, [UR9+0x10], UR4 ;  /* 0x00001004093f75b2 */ /* 0x0000220008000100 */
[----:B------:R0:W0:Y:S01]  /*0350*/  SYNCS.EXCH.64 URZ, [UR9+0x30], UR6 ;  /* 0x00003006093f75b2 */ /* 0x0000220008000100 */
[----:B------:R0:W0:Y:S01]  /*0360*/  SYNCS.EXCH.64 URZ, [UR9+0x18], UR4 ;  /* 0x00001804093f75b2 */ /* 0x0000220008000100 */
[----:B------:R0:W0:Y:S01]  /*0370*/  SYNCS.EXCH.64 URZ, [UR9+0x38], UR6 ;  /* 0x00003806093f75b2 */ /* 0x0000220008000100 */
[----:B------:R-:W-:Y:S01]  /*0380*/  NOP ;  /* 0x0000000000007918 */ /* 0x000fe20000000000 */
.L_x_2:
[----:B------:R-:W5:Y:S01]  /*0390*/  SHFL.IDX PT, R5, R0, RZ, 0x1f ;  /* 0x00001fff00057589 */ /* 0x000f6200000e0000 */
[----:B------:R-:W-:Y:S01]  /*03a0*/  ELECT P0, URZ, PT ;  /* 0x00000000003f782f */ /* 0x000fe20003800000 */
[----:B------:R-:W-:Y:S01]  /*03b0*/  NOP ;  /* 0x0000000000007918 */ /* 0x000fe20000000000 */
[----:B------:R-:W-:Y:S01]  /*03c0*/  ELECT P1, URZ, PT ;  /* 0x00000000003f782f */ /* 0x000fe20003820000 */
[----:B------:R-:W1:Y:S01]  /*03d0*/  SHFL.IDX PT, R3, R0, RZ, 0x1f ;  /* 0x00001fff00037589 */ /* 0x000e6200000e0000 */
[----:B0-----:R-:W-:Y:S01]  /*03e0*/  UMOV UR4, 0x20 ;  /* 0x0000002000047882 */ /* 0x001fe20000000000 */
[----:B------:R-:W-:Y:S01]  /*03f0*/  UMOV UR12, 0x80 ;  /* 0x00000080000c7882 */ /* 0x000fe20000000000 */
[----:B------:R-:W-:Y:S01]  /*0400*/  NOP ;  /* 0x0000000000007918 */ /* 0x000fe20000000000 */
[----:B------:R0:W0:Y:S01]  /*0410*/  SHFL.IDX PT, R0, R2, RZ, 0x1f ;  /* 0x00001fff02007589 */ /* 0x00002200000e0000 */
[----:B------:R-:W-:Y:S01]  /*0420*/  ULDC.64 UR50, c[0x0][0x208] ;  /* 0x0000820000327ab9 */ /* 0x000fe20000000a00 */
[----:B-----5:R-:W-:-:S02]  /*0430*/  ISETP.NE.OR P0, PT, R5, RZ, !P0 ;  /* 0x000000ff0500720c */ /* 0x020fc40004705670 */
[----:B-1----:R-:W-:Y:S02]  /*0440*/  ISETP.NE.OR P1, PT, R3, RZ, !P1 ;  /* 0x000000ff0300720c */ /* 0x002fe40004f25670 */
[----:B------:R-:W-:-:S04]  /*0450*/  SHF.R.S32.HI R3, RZ, 0x1f, R4 ;  /* 0x0000001fff037819 */ /* 0x000fc80000011404 */
[----:B------:R-:W-:-:S05]  /*0460*/  LEA.HI R3, R3, R4, RZ, 0x7 ;  /* 0x0000000403037211 */ /* 0x000fca00078f38ff */
[----:B------:R-:W-:Y:S01]  /*0470*/  VOTEU.ALL UP0, P0 ;  /* 0x00000000003f7886 */ /* 0x000fe20000000000 */
[----:B------:R-:W-:Y:S01]  /*0480*/  LOP3.LUT R3, R3, 0xffffff80, RZ, 0xc0, !PT ;  /* 0xffffff8003037812 */ /* 0x000fe200078ec0ff */
[----:B------:R-:W-:-:S03]  /*0490*/  VOTEU.ALL UP1, P1 ;  /* 0x00000000003f7886 */ /* 0x000fc60000820000 */
[----:B------:R-:W1:Y:S01]  /*04a0*/  @!UP0 S2UR UR7, SR_CgaCtaId ;  /* 0x00000000000789c3 */ /* 0x000e620000008800 */
[----:B------:R-:W-:Y:S01]  /*04b0*/  @!UP0 UMOV UR6, 0x400 ;  /* 0x0000040000068882 */ /* 0x000fe20000000000 */
[----:B------:R-:W-:-:S04]  /*04c0*/  @!UP0 UIADD3 UR4, -UR4, 0x100000, URZ ;  /* 0x0010000004048890 */ /* 0x000fc8000fffe13f */
[----:B------:R-:W-:Y:S02]  /*04d0*/  @!UP0 USHF.L.U32 UR5, UR4, 0xb, URZ ;  /* 0x0000000b04058899 */ /* 0x000fe4000800063f */
[----:B------:R-:W-:Y:S01]  /*04e0*/  @!UP0 USHF.L.U32 UR4, UR4, 0x1, URZ ;  /* 0x0000000104048899 */ /* 0x000fe2000800063f */
[----:B------:R-:W-:Y:S01]  /*04f0*/  IMAD.IADD R3, R4, 0x1, -R3 ;  /* 0x0000000104037824 */ /* 0x000fe200078e0a03 */
[----:B------:R-:W-:Y:S01]  /*0500*/  @!UP1 UMOV UR10, 0x400 ;  /* 0x00000400000a9882 */ /* 0x000fe20000000000 */
[----:B------:R-:W-:Y:S01]  /*0510*/  VOTEU.ALL UP2, P1 ;  /* 0x00000000003f7886 */ /* 0x000fe20000840000 */
[----:B------:R-:W-:Y:S01]  /*0520*/  VOTEU.ALL UP3, P1 ;  /* 0x00000000003f7886 */ /* 0x000fe20000860000 */
[----:B------:R-:W-:Y:S01]  /*0530*/  VOTEU.ALL UP4, P1 ;  /* 0x00000000003f7886 */ /* 0x000fe20000880000 */
[----:B------:R-:W5:Y:S01]  /*0540*/  @!UP1 S2UR UR11, SR_CgaCtaId ;  /* 0x00000000000b99c3 */ /* 0x000f620000008800 */
[----:B------:R-:W-:Y:S01]  /*0550*/  VOTEU.ALL UP5, P1 ;  /* 0x00000000003f7886 */ /* 0x000fe200008a0000 */
[----:B------:R-:W-:Y:S01]  /*0560*/  ISETP.NE.AND P1, PT, RZ, UR15, PT ;  /* 0x0000000fff007c0c */ /* 0x000fe2000bf25270 */
[----:B-1----:R-:W-:-:S02]  /*0570*/  @!UP0 ULEA UR9, UR7, UR6, 0x18 ;  /* 0x0000000607098291 */ /* 0x002fc4000f8ec03f */
[----:B------:R-:W-:-:S04]  /*0580*/  @!UP1 UIADD3 UR6, -UR12, 0x100000, URZ ;  /* 0x001000000c069890 */ /* 0x000fc8000fffe13f */
[----:B------:R-:W-:Y:S02]  /*0590*/  @!UP1 USHF.L.U32 UR7, UR6, 0xb, URZ ;  /* 0x0000000b06079899 */ /* 0x000fe4000800063f */
[----:B------:R-:W-:Y:S01]  /*05a0*/  @!UP1 USHF.L.U32 UR6, UR6, 0x1, URZ ;  /* 0x0000000106069899 */ /* 0x000fe2000800063f */
[----:B------:R-:W-:Y:S01]  /*05b0*/  VOTEU.ALL UP0, P0 ;  /* 0x00000000003f7886 */ /* 0x000fe20000000000 */
[----:B-----5:R-:W-:Y:S01]  /*05c0*/  @!UP1 ULEA UR10, UR11, UR10, 0x18 ;  /* 0x0000000a0b0a9291 */ /* 0x020fe2000f8ec03f */
[----:B------:R-:W-:Y:S01]  /*05d0*/  VOTEU.ALL UP1, P0 ;  /* 0x00000000003f7886 */ /* 0x000fe20000020000 */
[----:B------:R-:W1:Y:S02]  /*05e0*/  FENCE.VIEW.ASYNC.S ;  /* 0x00000000000073c6 */ /* 0x000e640000000000 */
[----:B-1----:R-:W2:Y:S02]  /*05f0*/  @!UP0 SYNCS.EXCH.64 URZ, [UR9+0x70], UR4 ;  /* 0x00007004093f85b2 */ /* 0x002ea40008000100 */
[----:B------:R1:W2:Y:S01]  /*0600*/  @!UP1 SYNCS.EXCH.64 URZ, [UR9+0x78], UR4 ;  /* 0x00007804093f95b2 */ /* 0x0002a20008000100 */
[----:B------:R-:W-:Y:S01]  /*0610*/  NOP ;  /* 0x0000000000007918 */ /* 0x000fe20000000000 */
[----:B-1----:R-:W-:-:S02]  /*0620*/  ULDC.64 UR4, c[0x0][0x598] ;  /* 0x0001660000047ab9 */ /* 0x002fc40000000a00 */
[----:B------:R-:W-:Y:S02]  /*0630*/  ISETP.NE.U32.AND P0, PT, RZ, UR4, PT ;  /* 0x00000004ff007c0c */ /* 0x000fe4000bf05070 */
[----:B------:R1:W2:Y:S02]  /*0640*/  @!UP2 SYNCS.EXCH.64 URZ, [UR10+0x50], UR6 ;  /* 0x000050060a3fa5b2 */ /* 0x0002a40008000100 */
[----:B------:R-:W-:Y:S01]  /*0650*/  ISETP.NE.AND.EX P0, PT, RZ, UR5, PT, P0 ;  /* 0x00000005ff007c0c */ /* 0x000fe2000bf05300 */
[----:B------:R1:W2:Y:S01]  /*0660*/  @!UP3 SYNCS.EXCH.64 URZ, [UR10+0x58], UR6 ;  /* 0x000058060a3fb5b2 */ /* 0x0002a20008000100 */
[----:B------:R1:W2:Y:S01]  /*0670*/  @!UP4 SYNCS.EXCH.64 URZ, [UR10+0x60], UR6 ;  /* 0x000060060a3fc5b2 */ /* 0x0002a20008000100 */
[----:B------:R1:W2:Y:S01]  /*0680*/  @!UP5 SYNCS.EXCH.64 URZ, [UR10+0x68], UR6 ;  /* 0x000068060a3fd5b2 */ /* 0x0002a20008000100 */
[----:B------:R-:W-:Y:S01]  /*0690*/  NOP ;  /* 0x0000000000007918 */ /* 0x000fe20000000000 */
[----:B--234-:R-:W-:Y:S08]  /*06a0*/  BAR.SYNC.DEFER_BLOCKING 0x0 ;  /* 0x0000000000007b1d */ /* 0x01cff00000010000 */
[----:B01----:R-:W-:Y:S05]  /*06b0*/  @!P0 BRA `(.L_x_3) ;  /* 0x00000000001c8947 */ /* 0x003fea0003800000 */
[----:B------:R-:W0:Y:S02]  /*06c0*/  LDC.64 R6, c[0x0][0x598] ;  /* 0x00016600ff067b82 */ /* 0x000e240000000a00 */
[----:B0-----:R-:W2:Y:S02]  /*06d0*/  LDG.E.64 R6, desc[UR50][R6.64] ;  /* 0x0000003206067981 */ /* 0x001ea4000c1e1b00 */
[----:B--2---:R-:W-:-:S04]  /*06e0*/  ISETP.NE.U32.AND P0, PT, R6, RZ, PT ;  /* 0x000000ff0600720c */ /* 0x004fc80003f05070 */
[----:B------:R-:W-:-:S13]  /*06f0*/  ISETP.NE.AND.EX P0, PT, R7, RZ, PT, P0 ;  /* 0x000000ff0700720c */ /* 0x000fda0003f05300 */
[----:B------:R-:W-:Y:S05]  /*0700*/  @!P0 BRA `(.L_x_3) ;  /* 0x0000000000088947 */ /* 0x000fea0003800000 */
[----:B------:R1:W5:Y:S01]  /*0710*/  LD.E R23, desc[UR50][R6.64] ;  /* 0x0000003206177980 */ /* 0x000362000c101900 */
[----:B------:R-:W-:Y:S05]  /*0720*/  BRA `(.L_x_4) ;  /* 0x0000000000247947 */ /* 0x000fea0003800000 */
.L_x_3:
[----:B------:R-:W-:Y:S02]  /*0730*/  ULDC.64 UR4, c[0x0][0x588] ;  /* 0x0001620000047ab9 */ /* 0x000fe40000000a00 */
[----:B------:R-:W-:-:S04]  /*0740*/  ISETP.NE.U32.AND P0, PT, RZ, UR4, PT ;  /* 0x00000004ff007c0c */ /* 0x000fc8000bf05070 */
[----:B------:R-:W-:-:S13]  /*0750*/  ISETP.NE.AND.EX P0, PT, RZ, UR5, PT, P0 ;  /* 0x00000005ff007c0c */ /* 0x000fda000bf05300 */
[----:B------:R-:W-:Y:S05]  /*0760*/  @!P0 BRA `(.L_x_5) ;  /* 0x00000000000c8947 */ /* 0x000fea0003800000 */
[----:B------:R-:W0:Y:S02]  /*0770*/  LDC.64 R6, c[0x0][0x588] ;  /* 0x00016200ff067b82 */ /* 0x000e240000000a00 */
[----:B0-----:R0:W5:Y:S01]  /*0780*/  LDG.E R23, desc[UR50][R6.64] ;  /* 0x0000003206177981 */ /* 0x001162000c1e1900 */
[----:B------:R-:W-:Y:S05]  /*0790*/  BRA `(.L_x_4) ;  /* 0x0000000000087947 */ /* 0x000fea0003800000 */
.L_x_5:
[----:B------:R-:W-:Y:S02]  /*07a0*/  ULDC UR4, c[0x0][0x580] ;  /* 0x0001600000047ab9 */ /* 0x000fe40000000800 */
[----:B------:R-:W-:-:S07]  /*07b0*/  IMAD.U32 R23, RZ, RZ, UR4 ;  /* 0x00000004ff177e24 */ /* 0x000fce000f8e00ff */
.L_x_4:
[----:B------:R-:W-:Y:S02]  /*07c0*/  ULDC.64 UR4, c[0x0][0x5a0] ;  /* 0x0001680000047ab9 */ /* 0x000fe40000000a00 */
[----:B------:R-:W-:-:S04]  /*07d0*/  ISETP.NE.U32.AND P0, PT, RZ, UR4, PT ;  /* 0x00000004ff007c0c */ /* 0x000fc8000bf05070 */
[----:B------:R-:W-:-:S13]  /*07e0*/  ISETP.NE.AND.EX P0, PT, RZ, UR5, PT, P0 ;  /* 0x00000005ff007c0c */ /* 0x000fda000bf05300 */
[----:B------:R-:W-:Y:S05]  /*07f0*/  @!P0 BRA `(.L_x_6) ;  /* 0x00000000001c8947 */ /* 0x000fea0003800000 */
[----:B01----:R-:W0:Y:S02]  /*0800*/  LDC.64 R6, c[0x0][0x5a0] ;  /* 0x00016800ff067b82 */ /* 0x003e240000000a00 */
[----:B0-----:R-:W2:Y:S02]  /*0810*/  LDG.E.64 R6, desc[UR50][R6.64] ;  /* 0x0000003206067981 */ /* 0x001ea4000c1e1b00 */
[----:B--2---:R-:W-:-:S04]  /*0820*/  ISETP.NE.U32.AND P0, PT, R6, RZ, PT ;  /* 0x000000ff0600720c */ /* 0x004fc80003f05070 */
[----:B------:R-:W-:-:S13]  /*0830*/  ISETP.NE.AND.EX P0, PT, R7, RZ, PT, P0 ;  /* 0x000000ff0700720c */ /* 0x000fda0003f05300 */
[----:B------:R-:W-:Y:S05]  /*0840*/  @!P0 BRA `(.L_x_6) ;  /* 0x0000000000088947 */ /* 0x000fea0003800000 */
[----:B------:R3:W5:Y:S01]  /*0850*/  LD.E R22, desc[UR50][R6.64] ;  /* 0x0000003206167980 */ /* 0x000762000c101900 */
[----:B------:R-:W-:Y:S05]  /*0860*/  BRA `(.L_x_7) ;  /* 0x0000000000247947 */ /* 0x000fea0003800000 */
.L_x_6:
[----:B------:R-:W-:Y:S02]  /*0870*/  ULDC.64 UR4, c[0x0][0x590] ;  /* 0x0001640000047ab9 */ /* 0x000fe40000000a00 */
[----:B------:R-:W-:-:S04]  /*0880*/  ISETP.NE.U32.AND P0, PT, RZ, UR4, PT ;  /* 0x00000004ff007c0c */ /* 0x000fc8000bf05070 */
[----:B------:R-:W-:-:S13]  /*0890*/  ISETP.NE.AND.EX P0, PT, RZ, UR5, PT, P0 ;  /* 0x00000005ff007c0c */ /* 0x000fda000bf05300 */
[----:B------:R-:W-:Y:S05]  /*08a0*/  @!P0 BRA `(.L_x_8) ;  /* 0x00000000000c8947 */ /* 0x000fea0003800000 */
[----:B01----:R-:W0:Y:S02]  /*08b0*/  LDC.64 R6, c[0x0][0x590] ;  /* 0x00016400ff067b82 */ /* 0x003e240000000a00 */
[----:B0-----:R2:W5:Y:S01]  /*08c0*/  LDG.E R22, desc[UR50][R6.64] ;  /* 0x0000003206167981 */ /* 0x001562000c1e1900 */
[----:B------:R-:W-:Y:S05]  /*08d0*/  BRA `(.L_x_7) ;  /* 0x0000000000087947 */ /* 0x000fea0003800000 */
.L_x_8:
[----:B------:R-:W-:Y:S02]  /*08e0*/  ULDC UR4, c[0x0][0x584] ;  /* 0x0001610000047ab9 */ /* 0x000fe40000000800 */
[----:B------:R-:W-:-:S07]  /*08f0*/  IMAD.U32 R22, RZ, RZ, UR4 ;  /* 0x00000004ff167e24 */ /* 0x000fce000f8e00ff */
.L_x_7:
[----:B------:R-:W4:Y:S01]  /*0900*/  S2UR UR10, SR_CTAID.Y ;  /* 0x00000000000a79c3 */ /* 0x000f220000002600 */
[----:B------:R-:W-:Y:S01]  /*0910*/  ULDC UR5, c[0x0][0x65c] ;  /* 0x0001970000057ab9 */ /* 0x000fe20000000800 */
[----:B------:R-:W-:Y:S01]  /*0920*/  UISETP.NE.AND UP0, UPT, UR15, 0x2, UPT ;  /* 0x000000020f00788c */ /* 0x000fe2000bf05270 */
[----:B------:R-:W-:Y:S01]  /*0930*/  PRMT R5, RZ, 0x7610, R5 ;  /* 0x00007610ff057816 */ /* 0x000fe20000000005 */
[----:B------:R-:W-:Y:S01]  /*0940*/  UISETP.NE.AND UP2, UPT, UR5, 0x1, UPT ;  /* 0x000000010500788c */ /* 0x000fe2000bf45270 */
[----:B------:R-:W-:Y:S02]  /*0950*/  IMAD.MOV.U32 R18, RZ, RZ, -0x1 ;  /* 0xffffffffff127424 */ /* 0x000fe400078e00ff */
[----:B------:R-:W-:Y:S01]  /*0960*/  IMAD.MOV.U32 R19, RZ, RZ, -0x1 ;  /* 0xffffffffff137424 */ /* 0x000fe200078e00ff */
[----:B------:R-:W4:Y:S01]  /*0970*/  S2UR UR4, SR_CTAID.X ;  /* 0x00000000000479c3 */ /* 0x000f220000002500 */
[----:B------:R-:W-:-:S06]  /*0980*/  UP2UR UR39, UPR, URZ, 0x4 ;  /* 0x000000043f277883 */ /* 0x000fcc0008000000 */
[----:B------:R-:W-:Y:S01]  /*0990*/  @UP2 ULDC UR12, c[0x0][0x10] ;  /* 0x00000400000c2ab9 */ /* 0x000fe20000000800 */
[----:B------:R-:W-:Y:S01]  /*09a0*/  @UP2 UMOV UR7, URZ ;  /* 0x0000003f00072c82 */ /* 0x000fe20008000000 */
[----:B------:R-:W-:Y:S01]  /*09b0*/  @UP2 UMOV UR5, URZ ;  /* 0x0000003f00052c82 */ /* 0x000fe20008000000 */
[----:B0123--:R-:W0:Y:S01]  /*09c0*/  LDC.64 R6, c[0x0][0x650] ;  /* 0x00019400ff067b82 */ /* 0x00fe220000000a00 */
[----:B----4-:R-:W-:Y:S02]  /*09d0*/  @UP2 UMOV UR9, UR10 ;  /* 0x0000000a00092c82 */ /* 0x010fe40008000000 */
[----:B------:R-:W-:Y:S01]  /*09e0*/  @UP2 UMOV UR6, UR9 ;  /* 0x0000000900062c82 */ /* 0x000fe20008000000 */
[----:B------:R-:W-:Y:S01]  /*09f0*/  @!UP2 UMOV UR9, UR10 ;  /* 0x0000000a0009ac82 */ /* 0x000fe20008000000 */
[----:B------:R-:W-:-:S03]  /*0a00*/  @UP2 UIMAD.WIDE.U32 UR12, UR4, UR12, UR6 ;  /* 0x0000000c040c22a5 */ /* 0x000fc6000f8e0006 */
[----:B------:R-:W-:Y:S01]  /*0a10*/  @!UP2 ULDC UR6, c[0x0][0xc] ;  /* 0x000003000006aab9 */ /* 0x000fe20000000800 */
[----:B------:R-:W-:Y:S01]  /*0a20*/  @UP2 UIADD3 UR14, UR13, UR5, URZ ;  /* 0x000000050d0e2290 */ /* 0x000fe2000fffe03f */
[----:B------:R-:W-:Y:S02]  /*0a30*/  ULDC UR10, c[0x0][0xc] ;  /* 0x00000300000a7ab9 */ /* 0x000fe40000000800 */
[----:B------:R-:W-:Y:S01]  /*0a40*/  UMOV UR5, URZ ;  /* 0x0000003f00057c82 */ /* 0x000fe20008000000 */
[----:B------:R-:W-:Y:S01]  /*0a50*/  ULDC UR11, c[0x0][0x10] ;  /* 0x00000400000b7ab9 */ /* 0x000fe20000000800 */
[----:B------:R-:W-:Y:S02]  /*0a60*/  @!UP2 UIMAD.WIDE.U32 UR6, UR6, UR9, UR4 ;  /* 0x000000090606a2a5 */ /* 0x000fe4000f8e0004 */
[----:B------:R-:W-:Y:S01]  /*0a70*/  UIMAD.WIDE.U32 UR10, UR10, UR11, URZ ;  /* 0x0000000b0a0a72a5 */ /* 0x000fe2000f8e003f */
[----:B------:R-:W-:-:S03]  /*0a80*/  ULDC UR13, c[0x0][0x14] ;  /* 0x00000500000d7ab9 */ /* 0x000fc60000000800 */
[----:B------:R-:W-:Y:S02]  /*0a90*/  UIMAD.WIDE.U32 UR36, UR10, UR13, URZ ;  /* 0x0000000d0a2472a5 */ /* 0x000fe4000f8e003f */
[----:B------:R-:W-:Y:S01]  /*0aa0*/  UIMAD UR40, UR11, UR13, URZ ;  /* 0x0000000d0b2872a4 */ /* 0x000fe2000f8e023f */
[----:B------:R-:W-:Y:S01]  /*0ab0*/  @!UP2 UMOV UR12, UR6 ;  /* 0x00000006000cac82 */ /* 0x000fe20008000000 */
[----:B------:R-:W-:Y:S02]  /*0ac0*/  @!UP2 UMOV UR14, UR7 ;  /* 0x00000007000eac82 */ /* 0x000fe40008000000 */
[----:B------:R-:W-:Y:S02]  /*0ad0*/  UIADD3 UR40, UR37, UR40, URZ ;  /* 0x0000002825287290 */ /* 0x000fe4000fffe03f */
[----:B------:R-:W-:-:S04]  /*0ae0*/  UIADD3 UR6, UP1, UR12, UR36, URZ ;  /* 0x000000240c067290 */ /* 0x000fc8000ff3e03f */
[----:B------:R-:W-:Y:S02]  /*0af0*/  UIADD3.X UR7, UR14, UR40, URZ, UP1, !UPT ;  /* 0x000000280e077290 */ /* 0x000fe40008ffe43f */
[----:B------:R-:W-:Y:S02]  /*0b00*/  USEL UR6, UR6, UR12, !UP0 ;  /* 0x0000000c06067287 */ /* 0x000fe4000c000000 */
[----:B------:R-:W-:-:S04]  /*0b10*/  USEL UR7, UR7, UR14, !UP0 ;  /* 0x0000000e07077287 */ /* 0x000fc8000c000000 */
[----:B0-----:R-:W-:Y:S01]  /*0b20*/  ISETP.LE.U32.AND P0, PT, R6, UR6, PT ;  /* 0x0000000606007c0c */ /* 0x001fe2000bf03070 */
[----:B------:R-:W-:Y:S02]  /*0b30*/  IMAD.U32 R16, RZ, RZ, UR6 ;  /* 0x00000006ff107e24 */ /* 0x000fe4000f8e00ff */
[----:B------:R-:W-:Y:S02]  /*0b40*/  IMAD.U32 R2, RZ, RZ, UR7 ;  /* 0x00000007ff027e24 */ /* 0x000fe4000f8e00ff */
[----:B------:R-:W-:-:S03]  /*0b50*/  IMAD.U32 R17, RZ, RZ, UR7 ;  /* 0x00000007ff117e24 */ /* 0x000fc6000f8e00ff */
[----:B------:R-:W-:Y:S01]  /*0b60*/  ISETP.GE.U32.AND.EX P0, PT, R2, R7, PT, P0 ;  /* 0x000000070200720c */ /* 0x000fe20003f06100 */
[----:B------:R-:W-:-:S12]  /*0b70*/  IMAD.MOV.U32 R2, RZ, RZ, -0x1 ;  /* 0xffffffffff027424 */ /* 0x000fd800078e00ff */
[----:B------:R-:W-:Y:S05]  /*0b80*/  @P0 BRA `(.L_x_9) ;  /* 0x00000004008c0947 */ /* 0x000fea0003800000 */
[----:B------:R-:W-:Y:S01]  /*0b90*/  I2FP.F32.U32 R2, UR4 ;  /* 0x0000000400027c45 */ /* 0x000fe20008201000 */
[----:B------:R-:W-:Y:S01]  /*0ba0*/  ULDC.64 UR16, c[0x0][0x628] ;  /* 0x00018a0000107ab9 */ /* 0x000fe20000000a00 */
[----:B------:R-:W-:Y:S01]  /*0bb0*/  ULDC UR6, c[0x0][0x150] ;  /* 0x0000540000067ab9 */ /* 0x000fe20000000800 */
[----:B------:R-:W-:Y:S01]  /*0bc0*/  ISETP.NE.U32.AND P0, PT, RZ, UR16, PT ;  /* 0x00000010ff007c0c */ /* 0x000fe2000bf05070 */
[----:B------:R-:W-:Y:S01]  /*0bd0*/  ULDC UR15, c[0x0][0x630] ;  /* 0x00018c00000f7ab9 */ /* 0x000fe20000000800 */
[----:B------:R-:W-:Y:S01]  /*0be0*/  FMUL R2, R2, UR6 ;  /* 0x0000000602027c20 */ /* 0x000fe20008400000 */
[----:B------:R-:W-:Y:S01]  /*0bf0*/  R2UR UR19, R16 ;  /* 0x00000000101372ca */ /* 0x000fe200000e0000 */
[----:B------:R-:W-:Y:S01]  /*0c00*/  ULDC UR21, c[0x0][0x154] ;  /* 0x0000550000157ab9 */ /* 0x000fe20000000800 */
[----:B------:R-:W-:Y:S01]  /*0c10*/  ISETP.NE.AND.EX P0, PT, RZ, UR17, PT, P0 ;  /* 0x00000011ff007c0c */ /* 0x000fe2000bf05300 */
[----:B------:R0:W1:Y:S01]  /*0c20*/  F2I.U32.TRUNC.NTZ R5, R2 ;  /* 0x0000000200057305 */ /* 0x000062000020f000 */
[----:B------:R-:W-:-:S02]  /*0c30*/  R2UR UR20, R17 ;  /* 0x00000000111472ca */ /* 0x000fc400000e0000 */
[----:B------:R-:W-:Y:S02]  /*0c40*/  R2UR UR6, R16 ;  /* 0x00000000100672ca */ /* 0x000fe400000e0000 */
[----:B------:R-:W-:-:S07]  /*0c50*/  R2UR UR7, R17 ;  /* 0x00000000110772ca */ /* 0x000fce00000e0000 */
[----:B0-----:R-:W-:Y:S08]  /*0c60*/  @!P0 BRA `(.L_x_10) ;  /* 0x0000000000308947 */ /* 0x001ff00003800000 */
[----:B------:R-:W-:Y:S01]  /*0c70*/  R2UR UR6, R16 ;  /* 0x00000000100672ca */ /* 0x000fe200000e0000 */
[----:B------:R-:W-:Y:S01]  /*0c80*/  ULDC UR12, c[0x0][0x634] ;  /* 0x00018d00000c7ab9 */ /* 0x000fe20000000800 */
[----:B------:R-:W-:-:S11]  /*0c90*/  R2UR UR14, R17 ;  /* 0x00000000110e72ca */ /* 0x000fd600000e0000 */
[----:B------:R-:W-:-:S04]  /*0ca0*/  UIADD3 UR12, UP1, UR6, UR12, URZ ;  /* 0x0000000c060c7290 */ /* 0x000fc8000ff3e03f */
[----:B------:R-:W-:-:S04]  /*0cb0*/  UIADD3.X UR14, URZ, UR14, URZ, UP1, !UPT ;  /* 0x0000000e3f0e7290 */ /* 0x000fc80008ffe43f */
[----:B------:R-:W-:-:S04]  /*0cc0*/  UIMAD.WIDE.U32 UR6, UR14, UR16, URZ ;  /* 0x000000100e0672a5 */ /* 0x000fc8000f8e003f */
[----:B------:R-:W-:Y:S02]  /*0cd0*/  UIMAD.WIDE.U32 UR10, UP1, UR12, UR17, UR6 ;  /* 0x000000110c0a72a5 */ /* 0x000fe4000f820006 */
[----:B------:R-:W-:Y:S02]  /*0ce0*/  UIMAD.WIDE.U32 UR6, UR12, UR16, URZ ;  /* 0x000000100c0672a5 */ /* 0x000fe4000f8e003f */
[----:B------:R-:W-:Y:S02]  /*0cf0*/  UIADD3.X UR13, URZ, URZ, URZ, UP1, !UPT ;  /* 0x0000003f3f0d7290 */ /* 0x000fe40008ffe43f */
[----:B------:R-:W-:Y:S01]  /*0d00*/  UIADD3 URZ, UP1, UR7, UR10, URZ ;  /* 0x0000000a073f7290 */ /* 0x000fe2000ff3e03f */
[----:B------:R-:W-:-:S03]  /*0d10*/  UMOV UR12, UR11 ;  /* 0x0000000b000c7c82 */ /* 0x000fc60008000000 */
[----:B------:R-:W-:-:S12]  /*0d20*/  UIMAD.WIDE.U32.X UR6, UR14, UR17, UR12, UP1 ;  /* 0x000000110e0672a5 */ /* 0x000fd800088e040c */
.L_x_10:
[----:B------:R-:W-:Y:S01]  /*0d30*/  USHF.R.U64 UR5, UR6, UR15, UR7 ;  /* 0x0000000f06057299 */ /* 0x000fe20008001207 */
[----:B------:R-:W-:Y:S01]  /*0d40*/  I2FP.F32.U32 R2, UR9 ;  /* 0x0000000900027c45 */ /* 0x000fe20008201000 */
[----:B------:R-:W-:Y:S01]  /*0d50*/  USHF.R.U32.HI UR6, URZ, UR15, UR7 ;  /* 0x0000000f3f067299 */ /* 0x000fe20008011607 */
[----:B-1----:R-:W-:Y:S01]  /*0d60*/  R2UR UR14, R5 ;  /* 0x00000000050e72ca */ /* 0x002fe200000e0000 */
[----:B------:R-:W-:Y:S02]  /*0d70*/  UIADD3 UR17, UP1, URZ, -UR5, URZ ;  /* 0x800000053f117290 */ /* 0x000fe4000ff3e03f */
[----:B------:R-:W-:Y:S01]  /*0d80*/  FMUL R2, R2, UR21 ;  /* 0x0000001502027c20 */ /* 0x000fe20008400000 */
[----:B------:R-:W-:Y:S01]  /*0d90*/  ULDC.64 UR10, c[0x0][0x620] ;  /* 0x00018800000a7ab9 */ /* 0x000fe20000000a00 */
[----:B------:R-:W-:Y:S01]  /*0da0*/  UIADD3.X UR6, URZ, ~UR6, URZ, UP1, !UPT ;  /* 0x800000063f067290 */ /* 0x000fe20008ffe43f */
[----:B------:R-:W-:Y:S01]  /*0db0*/  UMOV UR12, UR19 ;  /* 0x00000013000c7c82 */ /* 0x000fe20008000000 */
[----:B------:R-:W-:-:S02]  /*0dc0*/  UMOV UR13, UR20 ;  /* 0x00000014000d7c82 */ /* 0x000fc40008000000 */
[----:B------:R-:W-:Y:S01]  /*0dd0*/  UIMAD UR6, UR6, UR10, URZ ;  /* 0x0000000a060672a4 */ /* 0x000fe2000f8e023f */
[----:B------:R-:W0:Y:S01]  /*0de0*/  F2I.U32.TRUNC.NTZ R2, R2 ;  /* 0x0000000200027305 */ /* 0x000e22000020f000 */
[----:B------:R-:W-:Y:S02]  /*0df0*/  UIMAD.WIDE.U32 UR12, UR17, UR10, UR12 ;  /* 0x0000000a110c72a5 */ /* 0x000fe4000f8e000c */
[----:B------:R-:W-:Y:S01]  /*0e00*/  UIMAD UR17, UR17, UR11, UR6 ;  /* 0x0000000b111172a4 */ /* 0x000fe2000f8e0206 */
[----:B------:R-:W-:Y:S01]  /*0e10*/  ULDC UR24, c[0x0][0x658] ;  /* 0x0001960000187ab9 */ /* 0x000fe20000000800 */
[----:B------:R-:W-:Y:S02]  /*0e20*/  UMOV UR22, 0xffffffff ;  /* 0xffffffff00167882 */ /* 0x000fe40000000000 */
[----:B------:R-:W-:Y:S01]  /*0e30*/  UIADD3 UR17, UR13, UR17, URZ ;  /* 0x000000110d117290 */ /* 0x000fe2000fffe03f */
[----:B------:R-:W-:Y:S01]  /*0e40*/  ULDC UR19, c[0x0][0x618] ;  /* 0x0001860000137ab9 */ /* 0x000fe20000000800 */
[----:B------:R-:W-:Y:S01]  /*0e50*/  ULDC.64 UR6, c[0x0][0x640] ;  /* 0x0001900000067ab9 */ /* 0x000fe20000000a00 */
[----:B------:R-:W-:Y:S01]  /*0e60*/  USHF.L.U32 UR13, UR22, UR24, URZ ;  /* 0x00000018160d7299 */ /* 0x000fe2000800063f */
[----:B------:R-:W-:Y:S01]  /*0e70*/  ISETP.NE.U32.AND P0, PT, RZ, UR6, PT ;  /* 0x00000006ff007c0c */ /* 0x000fe2000bf05070 */
[----:B------:R-:W-:-:S02]  /*0e80*/  USHF.R.U64 UR22, UR12, UR19, UR17 ;  /* 0x000000130c167299 */ /* 0x000fc40008001211 */
[----:B------:R-:W-:Y:S01]  /*0e90*/  USHF.R.U32.HI UR12, URZ, UR19, UR17 ;  /* 0x000000133f0c7299 */ /* 0x000fe20008011611 */
[----:B0-----:R-:W-:Y:S01]  /*0ea0*/  R2UR UR16, R2 ;  /* 0x00000000021072ca */ /* 0x001fe200000e0000 */
[----:B------:R-:W-:Y:S01]  /*0eb0*/  ULDC UR21, c[0x0][0x608] ;  /* 0x0001820000157ab9 */ /* 0x000fe20000000800 */
[----:B------:R-:W-:Y:S01]  /*0ec0*/  ISETP.NE.AND.EX P0, PT, RZ, UR7, PT, P0 ;  /* 0x00000007ff007c0c */ /* 0x000fe2000bf05300 */
[----:B------:R-:W-:Y:S02]  /*0ed0*/  USHF.R.U64 UR26, UR22, UR21, UR12 ;  /* 0x00000015161a7299 */ /* 0x000fe4000800120c */
[----:B------:R-:W-:Y:S01]  /*0ee0*/  USHF.R.U32.HI UR12, URZ, UR21, UR12 ;  /* 0x000000153f0c7299 */ /* 0x000fe2000801160c */
[----:B------:R-:W-:Y:S01]  /*0ef0*/  UMOV UR20, 0x1 ;  /* 0x0000000100147882 */ /* 0x000fe20000000000 */
[----:B------:R-:W-:Y:S02]  /*0f00*/  UIADD3 UR14, -UR14, URZ, URZ ;  /* 0x0000003f0e0e7290 */ /* 0x000fe4000fffe13f */
[----:B------:R-:W-:-:S02]  /*0f10*/  USHF.R.U64 UR27, UR26, UR24, UR12 ;  /* 0x000000181a1b7299 */ /* 0x000fc4000800120c */
[----:B------:R-:W-:Y:S01]  /*0f20*/  USHF.L.U32 UR19, UR20, UR24, URZ ;  /* 0x0000001814137299 */ /* 0x000fe2000800063f */
[----:B------:R-:W-:Y:S01]  /*0f30*/  ULDC UR15, c[0x0][0x144] ;  /* 0x00005100000f7ab9 */ /* 0x000fe20000000800 */
[----:B------:R-:W-:Y:S01]  /*0f40*/  ULDC UR10, c[0x0][0x600] ;  /* 0x00018000000a7ab9 */ /* 0x000fe20000000800 */
[----:B------:R-:W-:Y:S02]  /*0f50*/  ULOP3.LUT UR20, URZ, UR13, URZ, 0x33, !UPT ;  /* 0x0000000d3f147292 */ /* 0x000fe4000f8e333f */
[----:B------:R-:W-:Y:S02]  /*0f60*/  USHF.R.U32.HI UR13, URZ, UR24, UR12 ;  /* 0x000000183f0d7299 */ /* 0x000fe4000801160c */
[----:B------:R-:W-:Y:S02]  /*0f70*/  UIADD3 UR11, UR10, -0x1, URZ ;  /* 0xffffffff0a0b7890 */ /* 0x000fe4000fffe03f */
[----:B------:R-:W-:Y:S02]  /*0f80*/  UIADD3 UR23, -UR16, URZ, URZ ;  /* 0x0000003f10177290 */ /* 0x000fe4000fffe13f */
[----:B------:R-:W-:Y:S01]  /*0f90*/  UIMAD UR4, UR15, UR14, UR4 ;  /* 0x0000000e0f0472a4 */ /* 0x000fe2000f8e0204 */
[----:B------:R-:W-:Y:S01]  /*0fa0*/  ULDC UR28, c[0x0][0x148] ;  /* 0x00005200001c7ab9 */ /* 0x000fe20000000800 */
[----:B------:R-:W-:Y:S01]  /*0fb0*/  ULDC UR24, c[0x0][0x648] ;  /* 0x0001920000187ab9 */ /* 0x000fe20000000800 */
[----:B------:R-:W-:Y:S01]  /*0fc0*/  ULDC UR25, c[0x0][0x638] ;  /* 0x00018e0000197ab9 */ /* 0x000fe20000000800 */
[----:B------:R-:W-:Y:S01]  /*0fd0*/  UMOV UR12, UR27 ;  /* 0x0000001b000c7c82 */ /* 0x000fe20008000000 */
[----:B------:R-:W-:Y:S07]  /*0fe0*/  @!P0 BRA `(.L_x_11) ;  /* 0x0000000000308947 */ /* 0x000fee0003800000 */
[----:B------:R-:W-:Y:S02]  /*0ff0*/  ULDC UR16, c[0x0][0x64c] ;  /* 0x0001930000107ab9 */ /* 0x000fe40000000800 */
        /* <DEDUP_REMOVED lines=8> */
[----:B------:R-:W-:-:S07]  /*1080*/  UIMAD.WIDE.U32.X UR6, UR21, UR7, UR16, UP1 ;  /* 0x00000007150672a5 */ /* 0x000fce00088e0410 */
[----:B------:R-:W-:Y:S01]  /*1090*/  UMOV UR12, UR6 ;  /* 0x00000006000c7c82 */ /* 0x000fe20008000000 */
[----:B------:R-:W-:-:S05]  /*10a0*/  UMOV UR13, UR7 ;  /* 0x00000007000d7c82 */ /* 0x000fca0008000000 */
.L_x_11:
[----:B------:R-:W-:Y:S01]  /*10b0*/  UISETP.NE.AND UP1, UPT, UR39, URZ, UPT ;  /* 0x0000003f2700728c */ /* 0x000fe2000bf25270 */
[----:B------:R-:W-:Y:S01]  /*10c0*/  IMAD.MOV.U32 R5, RZ, RZ, 0x1 ;  /* 0x00000001ff057424 */ /* 0x000fe200078e00ff */
[----:B------:R-:W-:Y:S01]  /*10d0*/  USHF.R.U64 UR6, UR12, UR24, UR13 ;  /* 0x000000180c067299 */ /* 0x000fe2000800120d */
[----:B------:R-:W-:Y:S01]  /*10e0*/  IMAD.U32 R19, RZ, RZ, UR5 ;  /* 0x00000005ff137e24 */ /* 0x000fe2000f8e00ff */
[----:B------:R-:W-:Y:S02]  /*10f0*/  ULOP3.LUT UR20, UR26, UR20, URZ, 0xc0, !UPT ;  /* 0x000000141a147292 */ /* 0x000fe4000f8ec03f */
[----:B------:R-:W-:Y:S02]  /*1100*/  UIADD3 UR7, -UR6, URZ, URZ ;  /* 0x0000003f06077290 */ /* 0x000fe4000fffe13f */
[----:B------:R-:W-:Y:S02]  /*1110*/  UIMAD UR19, UR19, UR6, UR20 ;  /* 0x00000006131372a4 */ /* 0x000fe4000f8e0214 */
[----:B------:R-:W-:-:S02]  /*1120*/  ULOP3.LUT UR11, UR22, UR11, URZ, 0xc0, !UPT ;  /* 0x0000000b160b7292 */ /* 0x000fc4000f8ec03f */
[----:B------:R-:W-:Y:S02]  /*1130*/  @UP1 UIMAD UR4, UR28, UR23, UR9 ;  /* 0x000000171c0412a4 */ /* 0x000fe4000f8e0209 */
[----:B------:R-:W-:-:S03]  /*1140*/  UIMAD UR6, UR7, UR25, UR27 ;  /* 0x00000019070672a4 */ /* 0x000fc6000f8e021b */
[----:B------:R-:W-:Y:S01]  /*1150*/  ULDC UR7, c[0x0][0x610] ;  /* 0x0001840000077ab9 */ /* 0x000fe20000000800 */
[----:B------:R-:W-:Y:S02]  /*1160*/  UIMAD UR6, UR6, UR10, UR11 ;  /* 0x0000000a060672a4 */ /* 0x000fe4000f8e020b */
[----:B------:R-:W-:-:S04]  /*1170*/  UIMAD UR4, UR19, UR7, UR4 ;  /* 0x00000007130472a4 */ /* 0x000fc8000f8e0204 */
[----:B------:R-:W-:Y:S02]  /*1180*/  USEL UR7, UR6, UR4, !UP1 ;  /* 0x0000000406077287 */ /* 0x000fe4000c800000 */
[----:B------:R-:W-:-:S04]  /*1190*/  USEL UR4, UR4, UR6, !UP1 ;  /* 0x0000000604047287 */ /* 0x000fc8000c800000 */
[----:B------:R-:W-:Y:S02]  /*11a0*/  IMAD.U32 R2, RZ, RZ, UR7 ;  /* 0x00000007ff027e24 */ /* 0x000fe4000f8e00ff */
[----:B------:R-:W-:-:S07]  /*11b0*/  IMAD.U32 R18, RZ, RZ, UR4 ;  /* 0x00000004ff127e24 */ /* 0x000fce000f8e00ff */
.L_x_9:
[----:B------:R-:W-:Y:S02]  /*11c0*/  ULDC UR4, c[0x0][0x28c] ;  /* 0x0000a30000047ab9 */ /* 0x000fe40000000800 */
[----:B------:R-:W-:-:S04]  /*11d0*/  UIADD3 UR4, UR4, 0x3f, URZ ;  /* 0x0000003f04047890 */ /* 0x000fc8000fffe03f */
[----:B------:R-:W-:-:S04]  /*11e0*/  USHF.R.S32.HI UR5, URZ, 0x1f, UR4 ;  /* 0x0000001f3f057899 */ /* 0x000fc80008011404 */
[----:B------:R-:W-:-:S04]  /*11f0*/  ULEA.HI UR5, UR5, UR4, URZ, 0x6 ;  /* 0x0000000405057291 */ /* 0x000fc8000f8f303f */
[----:B------:R-:W-:Y:S01]  /*1200*/  USHF.R.S32.HI UR38, URZ, 0x6, UR5 ;  /* 0x000000063f267899 */ /* 0x000fe20008011405 */
[----:B------:R-:W-:Y:S11]  /*1210*/  @!P1 BRA `(.L_x_12) ;  /* 0x0000009000d09947 */ /* 0x000ff60003800000 */
[----:B------:R-:W-:-:S06]  /*1220*/  UISETP.GT.U32.AND UP1, UPT, UR18, 0x1, UPT ;  /* 0x000000011200788c */ /* 0x000fcc000bf24070 */
[----:B------:R-:W-:-:S13]  /*1230*/  PLOP3.LUT P0, PT, PT, PT, UP1, 0x80, 0x0 ;  /* 0x000000000000781c */ /* 0x000fda0003f0f018 */
[----:B------:R-:W-:Y:S05]  /*1240*/  @P0 EXIT ;  /* 0x000000000000094d */ /* 0x000fea0003800000 */
.L_x_13:
[----:B------:R-:W-:-:S08]  /*1250*/  NOP ;  /* 0x0000000000007918 */ /* 0x000fd00000000000 */
[----:B------:R-:W0:Y:S02]  /*1260*/  USETMAXREG.TRY_ALLOC.CTAPOOL UP1, 0xe8 ;  /* 0x000000e8000079c8 */ /* 0x000e240008020600 */
[----:B0-----:R-:W-:-:S13]  /*1270*/  PLOP3.LUT P0, PT, PT, PT, UP1, 0x80, 0x0 ;  /* 0x000000000000781c */ /* 0x001fda0003f0f018 */
[----:B------:R-:W-:Y:S05]  /*1280*/  @!P0 BRA `(.L_x_13) ;  /* 0xfffffffc00f08947 */ /* 0x000fea000383ffff */
[----:B------:R-:W-:-:S13]  /*1290*/  LOP3.LUT P0, RZ, R5, 0xff, RZ, 0xc0, !PT ;  /* 0x000000ff05ff7812 */ /* 0x000fda000780c0ff */
[----:B------:R-:W-:Y:S05]  /*12a0*/  @!P0 EXIT ;  /* 0x000000000000894d */ /* 0x000fea0003800000 */
[----:B------:R-:W0:Y:S01]  /*12b0*/  S2UR UR5, SR_CgaCtaId ;  /* 0x00000000000579c3 */ /* 0x000e220000008800 */
[----:B------:R-:W-:Y:S01]  /*12c0*/  VIADD R6, R0, 0xffffffff ;  /* 0xffffffff00067836 */ /* 0x000fe20000000000 */
[----:B------:R-:W-:Y:S01]  /*12d0*/  SHF.R.S32.HI R4, RZ, 0x1f, R3 ;  /* 0x0000001fff047819 */ /* 0x000fe20000011403 */
[----:B------:R-:W-:Y:S01]  /*12e0*/  UMOV UR44, 0x400 ;  /* 0x00000400002c7882 */ /* 0x000fe20000000000 */
[----:B------:R-:W-:Y:S02]  /*12f0*/  USHF.R.U32.HI UR4, URZ, 0x2, UR38 ;  /* 0x000000023f047899 */ /* 0x000fe40008011626 */
[----:B------:R-:W-:Y:S01]  /*1300*/  R2UR UR46, R6 ;  /* 0x00000000062e72ca */ /* 0x000fe200000e0000 */
[----:B------:R-:W-:Y:S01]  /*1310*/  ULOP3.LUT UR45, UR38, 0x3, URZ, 0xc0, !UPT ;  /* 0x00000003262d7892 */ /* 0x000fe2000f8ec03f */
[CC--:B------:R-:W-:Y:S01]  /*1320*/  LEA.HI R0, R4.reuse, R3.reuse, RZ, 0x2 ;  /* 0x0000000304007211 */ /* 0x0c0fe200078f10ff */
[----:B------:R-:W-:Y:S01]  /*1330*/  UISETP.LT.AND UP1, UPT, UR38, 0x1, UPT ;  /* 0x000000012600788c */ /* 0x000fe2000bf21270 */
[----:B------:R-:W-:Y:S01]  /*1340*/  LEA.HI R4, R4, R3, RZ, 0x5 ;  /* 0x0000000304047211 */ /* 0x000fe200078f28ff */
[----:B------:R-:W-:Y:S01]  /*1350*/  ULOP3.LUT UR4, UR4, 0x1, URZ, 0xc0, !UPT ;  /* 0x0000000104047892 */ /* 0x000fe2000f8ec03f */
[--C-:B------:R-:W-:Y:S01]  /*1360*/  SHF.R.S32.HI R152, RZ, 0x2, R0.reuse ;  /* 0x00000002ff987819 */ /* 0x100fe20000011400 */
[----:B------:R-:W-:Y:S01]  /*1370*/  ULDC UR6, c[0x0][0x284] ;  /* 0x0000a10000067ab9 */ /* 0x000fe20000000800 */
[----:B------:R-:W-:Y:S01]  /*1380*/  SHF.R.S32.HI R5, RZ, 0x1f, R0 ;  /* 0x0000001fff057819 */ /* 0x000fe20000011400 */
[----:B------:R-:W-:Y:S01]  /*1390*/  USEL UR45, UR45, URZ, !UP0 ;  /* 0x0000003f2d2d7287 */ /* 0x000fe2000c000000 */
[----:B------:R-:W-:Y:S01]  /*13a0*/  LOP3.LUT R154, R0, 0xfffffffc, RZ, 0xc0, !PT ;  /* 0xfffffffc009a7812 */ /* 0x000fe200078ec0ff */
[----:B------:R-:W-:Y:S01]  /*13b0*/  USEL UR48, UR38, 0x1, UP1 ;  /* 0x0000000126307887 */ /* 0x000fe20008800000 */
[----:B------:R-:W-:Y:S01]  /*13c0*/  LEA.HI R5, R5, R152, RZ, 0x3 ;  /* 0x0000009805057211 */ /* 0x000fe200078f18ff */
[----:B------:R-:W-:Y:S01]  /*13d0*/  USHF.L.U32 UR46, UR46, 0x3, URZ ;  /* 0x000000032e2e7899 */ /* 0x000fe2000800063f */
[----:B------:R-:W-:Y:S01]  /*13e0*/  ISETP.NE.AND P0, PT, R6, RZ, PT ;  /* 0x000000ff0600720c */ /* 0x000fe20003f05270 */
[----:B------:R-:W-:Y:S01]  /*13f0*/  UISETP.EQ.U32.AND UP0, UPT, UR4, 0x1, !UP0 ;  /* 0x000000010400788c */ /* 0x000fe2000c702070 */
[----:B------:R-:W-:Y:S01]  /*1400*/  LOP3.LUT R5, R5, 0xfffffff8, RZ, 0xc0, !PT ;  /* 0xfffffff805057812 */ /* 0x000fe200078ec0ff */
[----:B------:R-:W-:Y:S01]  /*1410*/  IMAD.IADD R154, R3, 0x1, -R154 ;  /* 0x00000001039a7824 */ /* 0x000fe200078e0a9a */
[----:B0-----:R-:W-:Y:S01]  /*1420*/  ULEA UR44, UR5, UR44, 0x18 ;  /* 0x0000002c052c7291 */ /* 0x001fe2000f8ec03f */
[----:B------:R-:W-:Y:S01]  /*1430*/  IMAD.U32 R156, RZ, RZ, UR46 ;  /* 0x0000002eff9c7e24 */ /* 0x000fe2000f8e00ff */
[----:B------:R-:W-:Y:S01]  /*1440*/  SEL R166, RZ, 0x1, P0 ;  /* 0x00000001ffa67807 */ /* 0x000fe20000000000 */
[----:B------:R-:W-:Y:S01]  /*1450*/  IMAD.IADD R152, R152, 0x1, -R5 ;  /* 0x0000000198987824 */ /* 0x000fe200078e0a05 */
[----:B------:R-:W-:Y:S01]  /*1460*/  UIADD3 UR47, UR44, 0x50, URZ ;  /* 0x000000502c2f7890 */ /* 0x000fe2000fffe03f */
[----:B------:R-:W-:Y:S01]  /*1470*/  SHF.R.S32.HI R5, RZ, 0x5, R4 ;  /* 0x00000005ff057819 */ /* 0x000fe20000011404 */
[----:B------:R-:W-:Y:S01]  /*1480*/  ULOP3.LUT UR42, UR41, 0x1, URZ, 0xfc, !UPT ;  /* 0x00000001292a7892 */ /* 0x000fe2000f8efc3f */
[C---:B------:R-:W-:Y:S01]  /*1490*/  LOP3.LUT R158, R156.reuse, 0x8, RZ, 0xc0, !PT ;  /* 0x000000089c9e7812 */ /* 0x040fe200078ec0ff */
[----:B------:R-:W-:Y:S01]  /*14a0*/  USHF.L.U32 UR43, UR38, 0x1, URZ ;  /* 0x00000001262b7899 */ /* 0x000fe2000800063f */
[--C-:B------:R-:W-:Y:S01]  /*14b0*/  SHF.R.S32.HI R153, RZ, 0x1f, R152.reuse ;  /* 0x0000001fff997819 */ /* 0x100fe20000011498 */
[C-C-:B------:R-:W-:Y:S01]  /*14c0*/  IMAD R159, R5.reuse, -0x10, -R152.reuse ;  /* 0xfffffff0059f7824 */ /* 0x140fe200078e0a98 */
[----:B------:R-:W-:Y:S01]  /*14d0*/  LOP3.LUT R156, R156, 0x8, RZ, 0xc, !PT ;  /* 0x000000089c9c7812 */ /* 0x000fe200078e0cff */
[----:B------:R-:W-:Y:S01]  /*14e0*/  IMAD.U32 R155, RZ, RZ, UR47 ;  /* 0x0000002fff9b7e24 */ /* 0x000fe2000f8e00ff */
[----:B------:R-:W-:Y:S01]  /*14f0*/  LOP3.LUT R158, R158, 0x18, RZ, 0x3c, !PT ;  /* 0x000000189e9e7812 */ /* 0x000fe200078e3cff */
[----:B------:R-:W-:Y:S01]  /*1500*/  IMAD.WIDE R152, R5, 0x10, R152 ;  /* 0x0000001005987825 */ /* 0x000fe200078e0298 */
[----:B------:R-:W-:-:S02]  /*1510*/  UIADD3 UR48, -UR48, UR38, URZ ;  /* 0x0000002630307290 */ /* 0x000fc4000fffe13f */
[----:B------:R-:W-:Y:S01]  /*1520*/  USEL UR49, URZ, 0x1, !UP0 ;  /* 0x000000013f317887 */ /* 0x000fe2000c000000 */
[----:B------:R-:W-:Y:S02]  /*1530*/  VIADD R157, R155, UR46 ;  /* 0x0000002e9b9d7c36 */ /* 0x000fe40008000000 */
[----:B------:R-:W-:-:S09]  /*1540*/  VIADD R159, R159, UR6 ;  /* 0x000000069f9f7c36 */ /* 0x000fd20008000000 */
.L_x_289:
[----:B------:R-:W-:Y:S01]  /*1550*/  SHF.L.U32 R0, R166, 0x1f, RZ ;  /* 0x0000001fa6007819 */ /* 0x000fe200000006ff */
[----:B------:R-:W-:Y:S02]  /*1560*/  ULDC UR4, c[0x0][0x28c] ;  /* 0x0000a30000047ab9 */ /* 0x000fe40000000800 */
[----:B------:R-:W-:Y:S01]  /*1570*/  ISETP.LT.AND P1, PT, RZ, UR4, PT ;  /* 0x00000004ff007c0c */ /* 0x000fe2000bf21270 */
[----:B------:R-:W0:Y:S02]  /*1580*/  SYNCS.PHASECHK.TRANS64.TRYWAIT P0, [R155+UR46], R0 ;  /* 0x000000009b0075a7 */ /* 0x000e24000800016e */
[----:B0-234-:R-:W-:Y:S10]  /*1590*/  @!P0 BRA `(.L_x_14) ;  /* 0x0000009c00e48947 */ /* 0x01dff40003800000 */
.L_x_311:
[----:B------:R-:W-:Y:S05]  /*15a0*/  @P1 BRA `(.L_x_15) ;  /* 0x0000000000401947 */ /* 0x000fea0003800000 */
[----:B0-----:R-:W-:Y:S01]  /*15b0*/  MOV R0, 0x0 ;  /* 0x0000000000007802 */ /* 0x001fe20000000f00 */
[----:B------:R-:W-:Y:S01]  /*15c0*/  ULDC.64 UR4, c[0x4][0x68] ;  /* 0x01001a0000047ab9 */ /* 0x000fe20000000a00 */
[----:B------:R-:W-:Y:S01]  /*15d0*/  ULDC.64 UR6, c[0x4][0x8] ;  /* 0x0100020000067ab9 */ /* 0x000fe20000000a00 */
[----:B------:R-:W-:Y:S01]  /*15e0*/  IMAD.U32 R4, RZ, RZ, UR4 ;  /* 0x00000004ff047e24 */ /* 0x000fe2000f8e00ff */
[----:B------:R0:W1:Y:S01]  /*15f0*/  LDC.64 R14, c[0x4][R0] ;  /* 0x01000000000e7b82 */ /* 0x0000620000000a00 */
[----:B------:R-:W-:Y:S01]  /*1600*/  IMAD.U32 R5, RZ, RZ, UR5 ;  /* 0x00000005ff057e24 */ /* 0x000fe2000f8e00ff */
[----:B------:R-:W-:Y:S01]  /*1610*/  ULDC.64 UR4, c[0x4][0x70] ;  /* 0x01001c0000047ab9 */ /* 0x000fe20000000a00 */
[----:B------:R-:W-:Y:S02]  /*1620*/  IMAD.U32 R10, RZ, RZ, UR6 ;  /* 0x00000006ff0a7e24 */ /* 0x000fe4000f8e00ff */
[----:B------:R-:W-:Y:S02]  /*1630*/  IMAD.U32 R6, RZ, RZ, UR4 ;  /* 0x00000004ff067e24 */ /* 0x000fe4000f8e00ff */
[----:B------:R-:W-:-:S02]  /*1640*/  IMAD.U32 R7, RZ, RZ, UR5 ;  /* 0x00000005ff077e24 */ /* 0x000fc4000f8e00ff */
[----:B------:R-:W-:Y:S02]  /*1650*/  IMAD.U32 R11, RZ, RZ, UR7 ;  /* 0x00000007ff0b7e24 */ /* 0x000fe4000f8e00ff */
[----:B------:R-:W-:Y:S02]  /*1660*/  IMAD.MOV.U32 R8, RZ, RZ, 0x1e1 ;  /* 0x000001e1ff087424 */ /* 0x000fe400078e00ff */
[----:B------:R-:W-:Y:S02]  /*1670*/  IMAD.MOV.U32 R12, RZ, RZ, 0x1 ;  /* 0x00000001ff0c7424 */ /* 0x000fe400078e00ff */
[----:B0-----:R-:W-:-:S07]  /*1680*/  IMAD.MOV.U32 R13, RZ, RZ, RZ ;  /* 0x000000ffff0d7224 */ /* 0x001fce00078e00ff */
[----:B------:R-:W-:-:S07]  /*1690*/  LEPC R20, `(.L_x_15) ;  /* 0x000000001014794e */ /* 0x000fce0000000000 */
[----:B-1---5:R-:W-:Y:S05]  /*16a0*/  CALL.ABS.NOINC R14 ;  /* 0x000000000e007343 */ /* 0x022fea0003c00000 */
.L_x_15:
[----:B0-----:R-:W-:-:S05]  /*16b0*/  IMAD.U32 R0, RZ, RZ, UR42 ;  /* 0x0000002aff007e24 */ /* 0x001fca000f8e00ff */
[----:B------:R-:W-:-:S13]  /*16c0*/  ISETP.NE.AND P0, PT, R0, 0x3, PT ;  /* 0x000000030000780c */ /* 0x000fda0003f05270 */
[----:B------:R-:W-:Y:S05]  /*16d0*/  @!P0 BRA `(.L_x_16) ;  /* 0x0000000000048947 */ /* 0x000fea0003800000 */
[----:B------:R-:W-:Y:S01]  /*16e0*/  BPT.TRAP 0x1 ;  /* 0x000000040000795c */ /* 0x000fe20000300000 */
.L_x_16:
[----:B------:R-:W-:Y:S02]  /*16f0*/  IMAD.U32 R3, RZ, RZ, UR45 ;  /* 0x0000002dff037e24 */ /* 0x000fe4000f8e00ff */
[----:B------:R-:W-:-:S03]  /*1700*/  IMAD.U32 R0, RZ, RZ, UR49 ;  /* 0x00000031ff007e24 */ /* 0x000fc6000f8e00ff */
[----:B------:R-:W-:Y:S02]  /*1710*/  LEA R3, R3, UR44, 0x3 ;  /* 0x0000002c03037c11 */ /* 0x000fe4000f8e18ff */
[----:B------:R-:W-:-:S04]  /*1720*/  SHF.L.U32 R0, R0, 0x1f, RZ ;  /* 0x0000001f00007819 */ /* 0x000fc800000006ff */
[----:B------:R0:W1:Y:S01]  /*1730*/  SYNCS.PHASECHK.TRANS64.TRYWAIT P1, [R3+URZ], R0 ;  /* 0x00000000030075a7 */ /* 0x000062000802017f */
[----:B------:R-:W-:Y:S05]  /*1740*/  @!P0 BRA `(.L_x_17) ;  /* 0x0000000000048947 */ /* 0x000fea0003800000 */
[----:B------:R-:W-:Y:S01]  /*1750*/  BPT.TRAP 0x1 ;  /* 0x000000040000795c */ /* 0x000fe20000300000 */
.L_x_17:
[----:B------:R-:W-:-:S05]  /*1760*/  IMAD.U32 R4, RZ, RZ, UR48 ;  /* 0x00000030ff047e24 */ /* 0x000fca000f8e00ff */
[----:B------:R-:W-:Y:S01]  /*1770*/  ISETP.GE.AND P2, PT, R4, 0x1, PT ;  /* 0x000000010400780c */ /* 0x000fe20003f46270 */
[----:B-1----:R-:W-:-:S12]  /*1780*/  @P1 BRA `(.L_x_18) ;  /* 0x0000000000081947 */ /* 0x002fd80003800000 */
[----:B------:R-:W1:Y:S02]  /*1790*/  SYNCS.PHASECHK.TRANS64.TRYWAIT P1, [R3+URZ], R0 ;  /* 0x00000000030075a7 */ /* 0x000e64000802017f */
[----:B-1----:R-:W-:Y:S05]  /*17a0*/  @!P1 BRA `(.L_x_19) ;  /* 0x0000009c00749947 */ /* 0x002fea0003800000 */
.L_x_18:
[----:B------:R-:W-:Y:S05]  /*17b0*/  WARPSYNC.ALL ;  /* 0x0000000000007948 */ /* 0x000fea0003800000 */
[----:B------:R-:W-:Y:S01]  /*17c0*/  UIADD3 UR4, UR44, 0x180, URZ ;  /* 0x000001802c047890 */ /* 0x000fe2000fffe03f */
[----:B------:R-:W-:Y:S01]  /*17d0*/  WARPGROUP.ARRIVE ;  /* 0x00000000000079c5 */ /* 0x000fe20000000000 */
[----:B------:R-:W-:Y:S02]  /*17e0*/  UIADD3 UR5, UR44, 0x8180, URZ ;  /* 0x000081802c057890 */ /* 0x000fe4000fffe03f */
[----:B------:R-:W-:Y:S02]  /*17f0*/  USHF.R.U32.HI UR4, URZ, 0x4, UR4 ;  /* 0x000000043f047899 */ /* 0x000fe40008011604 */
[----:B------:R-:W-:-:S02]  /*1800*/  USHF.R.U32.HI UR5, URZ, 0x4, UR5 ;  /* 0x000000043f057899 */ /* 0x000fc40008011605 */
[----:B------:R-:W-:Y:S02]  /*1810*/  ULOP3.LUT UR4, UR4, 0x3fff, URZ, 0xc0, !UPT ;  /* 0x00003fff04047892 */ /* 0x000fe4000f8ec03f */
[----:B------:R-:W-:Y:S02]  /*1820*/  ULOP3.LUT UR5, UR5, 0x3fff, URZ, 0xc0, !UPT ;  /* 0x00003fff05057892 */ /* 0x000fe4000f8ec03f */
[----:B------:R-:W-:Y:S02]  /*1830*/  ULOP3.LUT UR8, UR4, 0x10000, URZ, 0xfc, !UPT ;  /* 0x0001000004087892 */ /* 0x000fe4000f8efc3f */
[----:B------:R-:W-:Y:S02]  /*1840*/  ULOP3.LUT UR9, UR5, 0x10000, URZ, 0xfc, !UPT ;  /* 0x0001000005097892 */ /* 0x000fe4000f8efc3f */
[----:B------:R-:W-:Y:S02]  /*1850*/  ULEA UR10, UR45, UR8, 0x9 ;  /* 0x000000082d0a7291 */ /* 0x000fe4000f8e483f */
[----:B------:R-:W-:Y:S01]  /*1860*/  ULEA UR11, UR45, UR9, 0xb ;  /* 0x000000092d0b7291 */ /* 0x000fe2000f8e583f */
[----:B------:R-:W-:Y:S01]  /*1870*/  UMOV UR5, 0x40000040 ;  /* 0x4000004000057882 */ /* 0x000fe20000000000 */
[----:B------:R-:W-:-:S03]  /*1880*/  UMOV UR7, 0x40000040 ;  /* 0x4000004000077882 */ /* 0x000fc60000000000 */
[----:B------:R-:W-:Y:S02]  /*1890*/  UMOV UR4, UR10 ;  /* 0x0000000a00047c82 */ /* 0x000fe40008000000 */
[----:B------:R-:W-:Y:S02]  /*18a0*/  UMOV UR6, UR11 ;  /* 0x0000000b00067c82 */ /* 0x000fe40008000000 */
[----:B------:R-:W-:Y:S01]  /*18b0*/  HGMMA.64x256x16.F32.BF16 R24, gdesc[UR4], RZ, !UPT, gsb0 ;  /* 0x03e00000041879f0 */ /* 0x000fe2000c0018ff */
[----:B------:R-:W-:Y:S02]  /*18c0*/  UIADD3 UR4, UR10, 0x2, URZ ;  /* 0x000000020a047890 */ /* 0x000fe4000fffe03f */
[----:B------:R-:W-:Y:S01]  /*18d0*/  UIADD3 UR6, UR11, 0x2, URZ ;  /* 0x000000020b067890 */ /* 0x000fe2000fffe03f */
[----:B------:R-:W-:Y:S01]  /*18e0*/  UMOV UR5, 0x40000040 ;  /* 0x4000004000057882 */ /* 0x000fe20000000000 */
[----:B------:R-:W-:Y:S01]  /*18f0*/  UMOV UR7, 0x40000040 ;  /* 0x4000004000077882 */ /* 0x000fe20000000000 */
[----:B------:R-:W-:-:S02]  /*1900*/  WARPGROUP.DEPBAR.LE gsb0, 0x0 ;  /* 0x00008000000079c5 */ /* 0x000fc40000010000 */
[----:B------:R-:W-:-:S15]  /*1910*/  WARPGROUP.ARRIVE ;  /* 0x00000000000079c5 */ /* 0x000fde0000000000 */
[----:B------:R-:W-:-:S05]  /*1920*/  NOP ;  /* 0x0000000000007918 */ /* 0x000fca0000000000 */
[----:B------:R-:W-:Y:S01]  /*1930*/  HGMMA.64x256x16.F32.BF16 R24, gdesc[UR4], R24, gsb0 ;  /* 0x03e00000041879f0 */ /* 0x000fe20008001818 */
[----:B------:R-:W-:Y:S02]  /*1940*/  UIADD3 UR4, UR10, 0x4, URZ ;  /* 0x000000040a047890 */ /* 0x000fe4000fffe03f */
[----:B------:R-:W-:Y:S01]  /*1950*/  UIADD3 UR6, UR11, 0x4, URZ ;  /* 0x000000040b067890 */ /* 0x000fe2000fffe03f */
[----:B------:R-:W-:Y:S01]  /*1960*/  UMOV UR5, 0x40000040 ;  /* 0x4000004000057882 */ /* 0x000fe20000000000 */
[----:B------:R-:W-:Y:S01]  /*1970*/  UMOV UR7, 0x40000040 ;  /* 0x4000004000077882 */ /* 0x000fe20000000000 */
[----:B------:R-:W-:Y:S02]  /*1980*/  WARPGROUP.DEPBAR.LE gsb0, 0x0 ;  /* 0x00008000000079c5 */ /* 0x000fe40000010000 */
        /* <DEDUP_REMOVED lines=10> */
[----:B------:R-:W-:Y:S03]  /*1a30*/  HGMMA.64x256x16.F32.BF16 R24, gdesc[UR4], R24, gsb0 ;  /* 0x03e00000041879f0 */ /* 0x000fe60008001818 */
[----:B------:R-:W-:Y:S02]  /*1a40*/  WARPGROUP.DEPBAR.LE gsb0, 0x0 ;  /* 0x00008000000079c5 */ /* 0x000fe40000010000 */
[----:B------:R-:W-:Y:S05]  /*1a50*/  @!P2 BRA `(.L_x_20) ;  /* 0x000000040020a947 */ /* 0x000fea0003800000 */
[----:B------:R-:W-:Y:S01]  /*1a60*/  UIADD3 UR4, UR45, 0x1, URZ ;  /* 0x000000012d047890 */ /* 0x000fe2000fffe03f */
[----:B01----:R-:W-:Y:S01]  /*1a70*/  IMAD.U32 R0, RZ, RZ, UR48 ;  /* 0x00000030ff007e24 */ /* 0x003fe2000f8e00ff */
[----:B------:R-:W-:Y:S02]  /*1a80*/  UMOV UR11, UR45 ;  /* 0x0000002d000b7c82 */ /* 0x000fe40008000000 */
[----:B------:R-:W-:-:S04]  /*1a90*/  UISETP.NE.AND UP0, UPT, UR4, 0x4, UPT ;  /* 0x000000040400788c */ /* 0x000fc8000bf05270 */
[----:B------:R-:W-:Y:S02]  /*1aa0*/  USEL UR5, URZ, 0x1, UP0 ;  /* 0x000000013f057887 */ /* 0x000fe40008000000 */
[----:B------:R-:W-:Y:S02]  /*1ab0*/  USEL UR10, UR4, URZ, UP0 ;  /* 0x0000003f040a7287 */ /* 0x000fe40008000000 */
[----:B------:R-:W-:-:S06]  /*1ac0*/  ULOP3.LUT UR5, UR49, UR5, URZ, 0x3c, !UPT ;  /* 0x0000000531057292 */ /* 0x000fcc000f8e3c3f */
[----:B------:R-:W-:-:S07]  /*1ad0*/  IMAD.U32 R5, RZ, RZ, UR5 ;  /* 0x00000005ff057e24 */ /* 0x000fce000f8e00ff */
.L_x_27:
[----:B01----:R-:W-:Y:S05]  /*1ae0*/  @!P0 BRA `(.L_x_21) ;  /* 0x0000000000048947 */ /* 0x003fea0003800000 */
[----:B------:R-:W-:Y:S01]  /*1af0*/  BPT.TRAP 0x1 ;  /* 0x000000040000795c */ /* 0x000fe20000300000 */
.L_x_21:
[----:B------:R-:W-:Y:S01]  /*1b00*/  ULEA UR4, UR10, UR44, 0x3 ;  /* 0x0000002c0a047291 */ /* 0x000fe2000f8e183f */
[----:B------:R-:W-:-:S08]  /*1b10*/  SHF.L.U32 R3, R5, 0x1f, RZ ;  /* 0x0000001f05037819 */ /* 0x000fd000000006ff */
[----:B------:R0:W1:Y:S01]  /*1b20*/  SYNCS.PHASECHK.TRANS64.TRYWAIT P1, [UR4], R3 ;  /* 0x00000003ff0075a7 */ /* 0x0000620008020144 */
[----:B------:R-:W-:Y:S05]  /*1b30*/  @!P0 BRA `(.L_x_22) ;  /* 0x0000000000048947 */ /* 0x000fea0003800000 */
[----:B------:R-:W-:Y:S01]  /*1b40*/  BPT.TRAP 0x1 ;  /* 0x000000040000795c */ /* 0x000fe20000300000 */
.L_x_22:
[----:B-1----:R-:W-:Y:S05]  /*1b50*/  @P1 BRA `(.L_x_23) ;  /* 0x0000000000081947 */ /* 0x002fea0003800000 */
[----:B------:R-:W1:Y:S02]  /*1b60*/  SYNCS.PHASECHK.TRANS64.TRYWAIT P1, [UR4], R3 ;  /* 0x00000003ff0075a7 */ /* 0x000e640008020144 */
[----:B-1----:R-:W-:Y:S05]  /*1b70*/  @!P1 BRA `(.L_x_24) ;  /* 0x0000009800949947 */ /* 0x002fea0003800000 */
.L_x_23:
[----:B------:R-:W-:Y:S01]  /*1b80*/  ULEA UR12, UR10, UR8, 0x9 ;  /* 0x000000080a0c7291 */ /* 0x000fe2000f8e483f */
[----:B------:R-:W-:Y:S01]  /*1b90*/  WARPGROUP.ARRIVE ;  /* 0x00000000000079c5 */ /* 0x000fe20000000000 */
[----:B------:R-:W-:Y:S01]  /*1ba0*/  ULEA UR13, UR10, UR9, 0xb ;  /* 0x000000090a0d7291 */ /* 0x000fe2000f8e583f */
[----:B------:R-:W-:Y:S01]  /*1bb0*/  UMOV UR5, 0x40000040 ;  /* 0x4000004000057882 */ /* 0x000fe20000000000 */
[----:B------:R-:W-:-:S03]  /*1bc0*/  UMOV UR7, 0x40000040 ;  /* 0x4000004000077882 */ /* 0x000fc60000000000 */
[----:B------:R-:W-:Y:S02]  /*1bd0*/  UMOV UR4, UR12 ;  /* 0x0000000c00047c82 */ /* 0x000fe40008000000 */
[----:B------:R-:W-:Y:S02]  /*1be0*/  UMOV UR6, UR13 ;  /* 0x0000000d00067c82 */ /* 0x000fe40008000000 */
[----:B------:R-:W-:Y:S01]  /*1bf0*/  HGMMA.64x256x16.F32.BF16 R24, gdesc[UR4], R24, gsb0 ;  /* 0x03e00000041879f0 */ /* 0x000fe20008001818 */
        /* <DEDUP_REMOVED lines=26> */
[----:B------:R-:W-:Y:S01]  /*1da0*/  BPT.TRAP 0x1 ;  /* 0x000000040000795c */ /* 0x000fe20000300000 */
.L_x_25:
[----:B------:R-:W-:Y:S02]  /*1db0*/  UISETP.GT.U32.AND UP0, UPT, UR41, 0x1, UPT ;  /* 0x000000012900788c */ /* 0x000fe4000bf04070 */
[----:B------:R-:W-:-:S04]  /*1dc0*/  ULEA UR4, UR11, UR44, 0x3 ;  /* 0x0000002c0b047291 */ /* 0x000fc8000f8e183f */
[----:B------:R-:W-:Y:S01]  /*1dd0*/  UIADD3 UR4, UR4, 0x20, URZ ;  /* 0x0000002004047890 */ /* 0x000fe2000fffe03f */
[----:B------:R-:W-:-:S03]  /*1de0*/  PLOP3.LUT P1, PT, PT, PT, UP0, 0x80, 0x0 ;  /* 0x000000000000781c */ /* 0x000fc60003f2f008 */
[----:B------:R-:W-:-:S09]  /*1df0*/  UPRMT UR4, URZ, 0x654, UR4 ;  /* 0x000006543f047896 */ /* 0x000fd20008000004 */
[----:B------:R-:W-:Y:S01]  /*1e00*/  SYNCS.ARRIVE.TRANS64.RED.A1T0 RZ, [UR4], RZ ;  /* 0x000000ffffff79a7 */ /* 0x000fe20008100404 */
[----:B------:R-:W-:Y:S05]  /*1e10*/  @P1 BRA `(.L_x_26) ;  /* 0x0000000000041947 */ /* 0x000fea0003800000 */
[----:B------:R-:W-:Y:S01]  /*1e20*/  BPT.TRAP 0x1 ;  /* 0x000000040000795c */ /* 0x000fe20000300000 */
.L_x_26:
[----:B------:R-:W-:Y:S01]  /*1e30*/  UIADD3 UR10, UR10, 0x1, URZ ;  /* 0x000000010a0a7890 */ /* 0x000fe2000fffe03f */
[C---:B------:R-:W-:Y:S01]  /*1e40*/  ISETP.GT.AND P1, PT, R0.reuse, 0x1, PT ;  /* 0x000000010000780c */ /* 0x040fe20003f24270 */
[----:B------:R-:W-:Y:S01]  /*1e50*/  UIADD3 UR11, UR11, 0x1, URZ ;  /* 0x000000010b0b7890 */ /* 0x000fe2000fffe03f */
[----:B------:R-:W-:Y:S01]  /*1e60*/  VIADD R0, R0, 0xffffffff ;  /* 0xffffffff00007836 */ /* 0x000fe20000000000 */
[----:B------:R-:W-:Y:S02]  /*1e70*/  UISETP.NE.AND UP0, UPT, UR10, 0x4, UPT ;  /* 0x000000040a00788c */ /* 0x000fe4000bf05270 */
[----:B------:R-:W-:Y:S02]  /*1e80*/  UISETP.NE.AND UP1, UPT, UR11, 0x4, UPT ;  /* 0x000000040b00788c */ /* 0x000fe4000bf25270 */
[----:B------:R-:W-:Y:S02]  /*1e90*/  USEL UR4, URZ, 0x1, UP0 ;  /* 0x000000013f047887 */ /* 0x000fe40008000000 */
[----:B------:R-:W-:-:S02]  /*1ea0*/  USEL UR10, UR10, URZ, UP0 ;  /* 0x0000003f0a0a7287 */ /* 0x000fc40008000000 */
[----:B------:R-:W-:Y:S02]  /*1eb0*/  USEL UR11, UR11, URZ, UP1 ;  /* 0x0000003f0b0b7287 */ /* 0x000fe40008800000 */
[----:B------:R-:W-:Y:S01]  /*1ec0*/  LOP3.LUT R5, R5, UR4, RZ, 0x3c, !PT ;  /* 0x0000000405057c12 */ /* 0x000fe2000f8e3cff */
[----:B------:R-:W-:Y:S09]  /*1ed0*/  @P1 BRA `(.L_x_27) ;  /* 0xfffffffc00001947 */ /* 0x000ff2000383ffff */
.L_x_20:
[----:B01----:R-:W0:Y:S01]  /*1ee0*/  LDC R0, c[0x0][0x28c] ;  /* 0x0000a300ff007b82 */ /* 0x003e220000000800 */
[----:B------:R1:W-:Y:S01]  /*1ef0*/  SYNCS.ARRIVE.TRANS64.A1T0 RZ, [R156+UR47], RZ ;  /* 0x000000ff9cff79a7 */ /* 0x0003e2000810002f */
[----:B0-----:R-:W-:-:S13]  /*1f00*/  ISETP.GE.AND P1, PT, R0, 0x1, PT ;  /* 0x000000010000780c */ /* 0x001fda0003f26270 */
[----:B-1----:R-:W-:Y:S05]  /*1f10*/  @!P1 BRA `(.L_x_28) ;  /* 0x0000000000309947 */ /* 0x002fea0003800000 */
[----:B------:R-:W-:Y:S05]  /*1f20*/  @!P0 BRA `(.L_x_29) ;  /* 0x0000000000048947 */ /* 0x000fea0003800000 */
[----:B------:R-:W-:Y:S01]  /*1f30*/  BPT.TRAP 0x1 ;  /* 0x000000040000795c */ /* 0x000fe20000300000 */
.L_x_29:
[----:B------:R-:W-:Y:S02]  /*1f40*/  UIADD3 UR4, UR48, UR45, URZ ;  /* 0x0000002d30047290 */ /* 0x000fe4000fffe03f */
[----:B------:R-:W-:Y:S02]  /*1f50*/  UISETP.GT.U32.AND UP0, UPT, UR41, 0x1, UPT ;  /* 0x000000012900788c */ /* 0x000fe4000bf04070 */
[----:B------:R-:W-:-:S04]  /*1f60*/  USHF.L.U32 UR4, UR4, 0x3, URZ ;  /* 0x0000000304047899 */ /* 0x000fc8000800063f */
[----:B------:R-:W-:Y:S01]  /*1f70*/  ULOP3.LUT UR4, UR4, 0x18, URZ, 0xc0, !UPT ;  /* 0x0000001804047892 */ /* 0x000fe2000f8ec03f */
[----:B------:R-:W-:-:S03]  /*1f80*/  PLOP3.LUT P0, PT, PT, PT, UP0, 0x80, 0x0 ;  /* 0x000000000000781c */ /* 0x000fc60003f0f008 */
[----:B------:R-:W-:-:S04]  /*1f90*/  UIADD3 UR4, UR44, 0x20, UR4 ;  /* 0x000000202c047890 */ /* 0x000fc8000fffe004 */
[----:B------:R-:W-:-:S09]  /*1fa0*/  UPRMT UR4, URZ, 0x654, UR4 ;  /* 0x000006543f047896 */ /* 0x000fd20008000004 */
[----:B------:R-:W-:Y:S01]  /*1fb0*/  SYNCS.ARRIVE.TRANS64.RED.A1T0 RZ, [UR4], RZ ;  /* 0x000000ffffff79a7 */ /* 0x000fe20008100404 */
[----:B------:R-:W-:Y:S05]  /*1fc0*/  @P0 BRA `(.L_x_28) ;  /* 0x0000000000040947 */ /* 0x000fea0003800000 */
[----:B------:R-:W-:Y:S01]  /*1fd0*/  BPT.TRAP 0x1 ;  /* 0x000000040000795c */ /* 0x000fe20000300000 */
.L_x_28:
[----:B------:R-:W-:Y:S01]  /*1fe0*/  SHF.L.U32 R0, R166, 0x1f, RZ ;  /* 0x0000001fa6007819 */ /* 0x000fe200000006ff */
[----:B------:R-:W-:Y:S01]  /*1ff0*/  UIADD3 UR45, UR43, UR45, URZ ;  /* 0x0000002d2b2d7290 */ /* 0x000fe2000fffe03f */
[----:B------:R-:W0:Y:S01]  /*2000*/  LDC R7, c[0x0][0x288] ;  /* 0x0000a200ff077b82 */ /* 0x000e220000000800 */
[----:B------:R-:W-:Y:S02]  /*2010*/  IMAD.SHL.U32 R12, R154, 0x2, RZ ;  /* 0x000000029a0c7824 */ /* 0x000fe400078e00ff */
[----:B------:R-:W-:Y:S02]  /*2020*/  USHF.R.U32.HI UR4, URZ, 0x2, UR45 ;  /* 0x000000023f047899 */ /* 0x000fe4000801162d */
[----:B------:R-:W-:Y:S01]  /*2030*/  UISETP.GT.U32.AND UP0, UPT, UR45, 0x3, UPT ;  /* 0x000000032d00788c */ /* 0x000fe2000bf04070 */
[----:B------:R-:W-:Y:S01]  /*2040*/  SHF.R.S32.HI R13, RZ, 0x1f, R12 ;  /* 0x0000001fff0d7819 */ /* 0x000fe2000001140c */
[----:B------:R-:W-:Y:S01]  /*2050*/  ULOP3.LUT UR4, UR4, 0x1, URZ, 0xc0, !UPT ;  /* 0x0000000104047892 */ /* 0x000fe2000f8ec03f */
[----:B------:R-:W1:Y:S01]  /*2060*/  SYNCS.PHASECHK.TRANS64.TRYWAIT P0, [R155+UR46+0x10], R0 ;  /* 0x000010009b0075a7 */ /* 0x000e62000800016e */
[----:B------:R-:W-:-:S02]  /*2070*/  UISETP.LT.U32.AND UP0, UPT, UR43, 0x4, UP0 ;  /* 0x000000042b00788c */ /* 0x000fc40008701070 */
[----:B------:R-:W-:Y:S02]  /*2080*/  UISETP.NE.U32.AND UP1, UPT, UR4, 0x1, UPT ;  /* 0x000000010400788c */ /* 0x000fe4000bf25070 */
[----:B------:R-:W-:Y:S02]  /*2090*/  USEL UR5, URZ, 0x1, !UP0 ;  /* 0x000000013f057887 */ /* 0x000fe4000c000000 */
[----:B------:R-:W-:Y:S02]  /*20a0*/  UISETP.GT.U32.AND UP1, UPT, UR43, 0x3, !UP1 ;  /* 0x000000032b00788c */ /* 0x000fe4000cf24070 */
[----:B------:R-:W-:Y:S02]  /*20b0*/  ULOP3.LUT UR45, UR45, 0x3, URZ, 0xc0, !UPT ;  /* 0x000000032d2d7892 */ /* 0x000fe4000f8ec03f */
[----:B------:R-:W-:-:S04]  /*20c0*/  USEL UR4, URZ, 0x1, !UP1 ;  /* 0x000000013f047887 */ /* 0x000fc8000c800000 */
[----:B------:R-:W-:Y:S01]  /*20d0*/  ULOP3.LUT UR49, UR4, UR49, UR5, 0x96, !UPT ;  /* 0x0000003104317292 */ /* 0x000fe2000f8e9605 */
[----:B01----:R-:W-:Y:S11]  /*20e0*/  @!P0 BRA `(.L_x_30) ;  /* 0x0000009400508947 */ /* 0x003ff60003800000 */
.L_x_312:
[----:B------:R-:W-:Y:S01]  /*20f0*/  IMAD.SHL.U32 R6, R18, 0x40, RZ ;  /* 0x0000004012067824 */ /* 0x000fe200078e00ff */
[----:B------:R-:W-:Y:S01]  /*2100*/  ULDC UR6, c[0x0][0x284] ;  /* 0x0000a10000067ab9 */ /* 0x000fe20000000800 */
[----:B------:R-:W-:Y:S01]  /*2110*/  IMAD.SHL.U32 R14, R2, 0x100, RZ ;  /* 0x00000100020e7824 */ /* 0x000fe200078e00ff */
[----:B------:R-:W-:Y:S01]  /*2120*/  SHF.R.S32.HI R163, RZ, 0x1f, R19 ;  /* 0x0000001fffa37819 */ /* 0x000fe20000011413 */
[----:B------:R-:W-:Y:S01]  /*2130*/  ULDC.64 UR4, c[0x0][0x5d0] ;  /* 0x0001740000047ab9 */ /* 0x000fe20000000a00 */
[----:B------:R-:W-:Y:S01]  /*2140*/  ISETP.GE.AND P0, PT, R6, UR6, PT ;  /* 0x0000000606007c0c */ /* 0x000fe2000bf06270 */
[----:B------:R-:W-:Y:S01]  /*2150*/  IMAD.WIDE.U32 R2, R19, UR4, R12 ;  /* 0x0000000413027c25 */ /* 0x000fe2000f8e000c */
[----:B------:R-:W-:Y:S02]  /*2160*/  SHF.R.S32.HI R15, RZ, 0x1f, R14 ;  /* 0x0000001fff0f7819 */ /* 0x000fe4000001140e */
[C---:B------:R-:W-:Y:S01]  /*2170*/  ISETP.GE.OR P0, PT, R14.reuse, R7, P0 ;  /* 0x000000070e00720c */ /* 0x040fe20000706670 */
[----:B0-----:R-:W-:Y:S01]  /*2180*/  IMAD R0, R163, UR4, RZ ;  /* 0x00000004a3007c24 */ /* 0x001fe2000f8e02ff */
[----:B------:R-:W-:-:S03]  /*2190*/  IADD3 R4, P1, R14, R2, RZ ;  /* 0x000000020e047210 */ /* 0x000fc60007f3e0ff */
[----:B------:R-:W-:-:S05]  /*21a0*/  IMAD R5, R19, UR5, R0 ;  /* 0x0000000513057c24 */ /* 0x000fca000f8e0200 */
[----:B------:R-:W-:-:S03]  /*21b0*/  IADD3.X R5, R15, R3, R5, P1, !PT ;  /* 0x000000030f057210 */ /* 0x000fc60000ffe405 */
[----:B------:R-:W-:Y:S05]  /*21c0*/  @P0 BRA `(.L_x_31) ;  /* 0x0000007c00100947 */ /* 0x000fea0003800000 */
[----:B------:R-:W0:Y:S01]  /*21d0*/  LDC.64 R10, c[0x0][0x5c8] ;  /* 0x00017200ff0a7b82 */ /* 0x000e220000000a00 */
[----:B-----5:R-:W-:Y:S01]  /*21e0*/  FSETP.NEU.AND P0, PT, R22, RZ, PT ;  /* 0x000000ff1600720b */ /* 0x020fe20003f0d000 */
[----:B------:R-:W-:Y:S01]  /*21f0*/  IMAD R3, R154, -0x2, R7 ;  /* 0xfffffffe9a037824 */ /* 0x000fe200078e0207 */
[----:B------:R-:W-:Y:S01]  /*2200*/  BSSY B0, `(.L_x_31) ;  /* 0x00007c0000007945 */ /* 0x000fe20003800000 */
[----:B------:R-:W-:-:S04]  /*2210*/  IMAD.WIDE R160, R18, 0x40, R152 ;  /* 0x0000004012a07825 */ /* 0x000fc800078e0298 */
[----:B------:R-:W-:Y:S02]  /*2220*/  IMAD.IADD R0, R3, 0x1, -R14 ;  /* 0x0000000103007824 */ /* 0x000fe400078e0a0e */
[----:B------:R-:W-:-:S03]  /*2230*/  IMAD.IADD R2, R159, 0x1, -R6 ;  /* 0x000000019f027824 */ /* 0x000fc600078e0a06 */
[----:B------:R-:W-:-:S04]  /*2240*/  ISETP.GT.AND P2, PT, R0, RZ, PT ;  /* 0x000000ff0000720c */ /* 0x000fc80003f44270 */
[----:B------:R-:W-:Y:S01]  /*2250*/  ISETP.GT.AND P1, PT, R2, RZ, P2 ;  /* 0x000000ff0200720c */ /* 0x000fe20001724270 */
[-C--:B0-----:R-:W-:Y:S02]  /*2260*/  IMAD R3, R161, R10.reuse, RZ ;  /* 0x0000000aa1037224 */ /* 0x081fe400078e02ff */
[----:B------:R-:W-:-:S04]  /*2270*/  IMAD.WIDE.U32 R168, R160, R10, R4 ;  /* 0x0000000aa0a87225 */ /* 0x000fc800078e0004 */
[----:B------:R-:W-:-:S04]  /*2280*/  IMAD R3, R160, R11, R3 ;  /* 0x0000000ba0037224 */ /* 0x000fc800078e0203 */
[----:B------:R-:W-:Y:S01]  /*2290*/  IMAD.IADD R173, R169, 0x1, R3 ;  /* 0x00000001a9ad7824 */ /* 0x000fe200078e0203 */
[----:B------:R-:W-:Y:S06]  /*22a0*/  @!P0 BRA `(.L_x_32) ;  /* 0x00000054009c8947 */ /* 0x000fec0003800000 */
[----:B------:R-:W0:Y:S01]  /*22b0*/  LDC.64 R20, c[0x0][0x5b8] ;  /* 0x00016e00ff147b82 */ /* 0x000e220000000a00 */
[----:B------:R-:W-:-:S07]  /*22c0*/  ULDC.64 UR4, c[0x0][0x5c0] ;  /* 0x0001700000047ab9 */ /* 0x000fce0000000a00 */
[----:B------:R-:W1:Y:S08]  /*22d0*/  LDC.64 R170, c[0x0][0x5b0] ;  /* 0x00016c00ffaa7b82 */ /* 0x000e700000000a00 */
[----:B------:R-:W2:Y:S01]  /*22e0*/  LDC.64 R8, c[0x0][0x5a8] ;  /* 0x00016a00ff087b82 */ /* 0x000ea20000000a00 */
[-C--:B0-----:R-:W-:Y:S02]  /*22f0*/  IMAD R6, R163, R20.reuse, RZ ;  /* 0x00000014a3067224 */ /* 0x081fe400078e02ff */
[----:B------:R-:W-:-:S04]  /*2300*/  IMAD.WIDE.U32 R4, R19, R20, R12 ;  /* 0x0000001413047225 */ /* 0x000fc800078e000c */
[----:B------:R-:W-:Y:S01]  /*2310*/  IMAD R167, R19, R21, R6 ;  /* 0x0000001513a77224 */ /* 0x000fe200078e0206 */
[----:B------:R-:W-:Y:S01]  /*2320*/  IADD3 R162, P0, R14, R4, RZ ;  /* 0x000000040ea27210 */ /* 0x000fe20007f1e0ff */
[----:B-1----:R-:W-:-:S03]  /*2330*/  IMAD R3, R161, R170, RZ ;  /* 0x000000aaa1037224 */ /* 0x002fc600078e02ff */
[----:B------:R-:W-:Y:S01]  /*2340*/  IADD3.X R163, R15, R5, R167, P0, !PT ;  /* 0x000000050fa37210 */ /* 0x000fe200007fe4a7 */
[C---:B------:R-:W-:Y:S02]  /*2350*/  IMAD R169, R160.reuse, R171, R3 ;  /* 0x000000aba0a97224 */ /* 0x040fe400078e0203 */
[----:B------:R-:W-:-:S04]  /*2360*/  IMAD.WIDE.U32 R4, R160, R170, R162 ;  /* 0x000000aaa0047225 */ /* 0x000fc800078e00a2 */
[----:B------:R-:W-:Y:S01]  /*2370*/  IMAD.IADD R3, R5, 0x1, R169 ;  /* 0x0000000105037824 */ /* 0x000fe200078e02a9 */
[----:B--2---:R-:W-:-:S04]  /*2380*/  LEA R6, P0, R4, R8, 0x1 ;  /* 0x0000000804067211 */ /* 0x004fc800078008ff */
[----:B------:R-:W-:-:S05]  /*2390*/  LEA.HI.X R7, R4, R9, R3, 0x1, P0 ;  /* 0x0000000904077211 */ /* 0x000fca00000f0c03 */
[----:B------:R0:W2:Y:S01]  /*23a0*/  @P1 LDG.E.LTC128B.U16 R3, desc[UR50][R6.64] ;  /* 0x0000003206031981 */ /* 0x0000a2000c1e1520 */
[----:B------:R-:W-:Y:S01]  /*23b0*/  IMAD.WIDE.U32 R4, R160, R170, R14 ;  /* 0x000000aaa0047225 */ /* 0x000fe200078e000e */
[----:B------:R-:W-:Y:S02]  /*23c0*/  BSSY B1, `(.L_x_33) ;  /* 0x0000014000017945 */ /* 0x000fe40003800000 */
[----:B------:R-:W-:-:S04]  /*23d0*/  IADD3 R164, P0, R12, R4, RZ ;  /* 0x000000040ca47210 */ /* 0x000fc80007f1e0ff */
[----:B------:R-:W-:Y:S02]  /*23e0*/  IADD3.X R165, R13, R169, R5, P0, !PT ;  /* 0x000000a90da57210 */ /* 0x000fe400007fe405 */
[----:B------:R-:W-:Y:S01]  /*23f0*/  LEA R4, P0, R168, UR4, 0x1 ;  /* 0x00000004a8047c11 */ /* 0x000fe2000f8008ff */
[----:B------:R-:W-:-:S03]  /*2400*/  IMAD.WIDE.U32 R164, R19, R20, R164 ;  /* 0x0000001413a47225 */ /* 0x000fc600078e00a4 */
[----:B------:R-:W-:Y:S02]  /*2410*/  LEA.HI.X R5, R168, UR5, R173, 0x1, P0 ;  /* 0x00000005a8057c11 */ /* 0x000fe400080f0cad */
[----:B------:R-:W-:Y:S01]  /*2420*/  ISETP.GT.AND P0, PT, R0, 0x1, PT ;  /* 0x000000010000780c */ /* 0x000fe20003f04270 */
[----:B0-----:R-:W-:Y:S01]  /*2430*/  IMAD.IADD R7, R167, 0x1, R165 ;  /* 0x00000001a7077824 */ /* 0x001fe200078e02a5 */
[----:B------:R-:W-:Y:S02]  /*2440*/  LEA R6, P4, R164, R8, 0x1 ;  /* 0x00000008a4067211 */ /* 0x000fe400078808ff */
[----:B------:R-:W-:Y:S02]  /*2450*/  ISETP.GT.AND P3, PT, R2, RZ, P0 ;  /* 0x000000ff0200720c */ /* 0x000fe40000764270 */
[----:B------:R-:W-:Y:S01]  /*2460*/  LEA.HI.X R7, R164, R9, R7, 0x1, P4 ;  /* 0x00000009a4077211 */ /* 0x000fe200020f0c07 */
[C---:B------:R-:W-:Y:S01]  /*2470*/  IMAD.SHL.U32 R164, R170.reuse, 0x8, RZ ;  /* 0x00000008aaa47824 */ /* 0x040fe200078e00ff */
[----:B------:R-:W-:Y:S01]  /*2480*/  SHF.L.U64.HI R165, R170, 0x3, R171 ;  /* 0x00000003aaa57819 */ /* 0x000fe200000102ab */
[----:B--2---:R-:W-:-:S04]  /*2490*/  IMAD.U32 R21, R3, 0x10000, RZ ;  /* 0x0001000003157824 */ /* 0x004fc800078e00ff */
[----:B------:R-:W-:-:S04]  /*24a0*/  FMUL R21, R21, R22 ;  /* 0x0000001615157220 */ /* 0x000fc80000400000 */
[----:B------:R-:W-:-:S05]  /*24b0*/  FFMA R21, R24, R23, R21 ;  /* 0x0000001718157223 */ /* 0x000fca0000000015 */
[----:B------:R-:W-:-:S05]  /*24c0*/  F2FP.BF16.F32.PACK_AB R21, RZ, R21 ;  /* 0x00000015ff15723e */ /* 0x000fca00000010ff */
[----:B------:R0:W-:Y:S01]  /*24d0*/  @P1 STG.E.U16 desc[UR50][R4.64], R21 ;  /* 0x0000001504001986 */ /* 0x0001e2000c101532 */
[----:B------:R-:W-:Y:S05]  /*24e0*/  @!P3 BRA `(.L_x_34) ;  /* 0x000000000004b947 */ /* 0x000fea0003800000 */
[----:B------:R1:W5:Y:S02]  /*24f0*/  LDG.E.LTC128B.U16 R3, desc[UR50][R6.64+0x2] ;  /* 0x0000023206037981 */ /* 0x000364000c1e1520 */
.L_x_34:
[----:B------:R-:W-:Y:S05]  /*2500*/  BSYNC B1 ;  /* 0x0000000000017941 */ /* 0x000fea0003800000 */
.L_x_33:
[----:B0----5:R-:W-:Y:S01]  /*2510*/  IMAD.U32 R21, R3, 0x10000, RZ ;  /* 0x0001000003157824 */ /* 0x021fe200078e00ff */
[----:B------:R-:W-:Y:S01]  /*2520*/  ISETP.GT.AND P2, PT, R2, 0x8, P2 ;  /* 0x000000080200780c */ /* 0x000fe20001744270 */
[----:B------:R-:W-:-:S04]  /*2530*/  IMAD.WIDE.U32 R164, R160, R170, R164 ;  /* 0x000000aaa0a47225 */ /* 0x000fc800078e00a4 */
[----:B------:R-:W-:Y:S01]  /*2540*/  FMUL R18, R21, R22 ;  /* 0x0000001615127220 */ /* 0x000fe20000400000 */
[----:B------:R-:W-:Y:S01]  /*2550*/  IMAD.IADD R169, R169, 0x1, R165 ;  /* 0x00000001a9a97824 */ /* 0x000fe200078e02a5 */
[----:B------:R-:W-:Y:S02]  /*2560*/  IADD3 R21, P1, R162, R164, RZ ;  /* 0x000000a4a2157210 */ /* 0x000fe40007f3e0ff */
[----:B------:R-:W-:-:S03]  /*2570*/  FFMA R18, R25, R23, R18 ;  /* 0x0000001719127223 */ /* 0x000fc60000000012 */
[----:B------:R-:W-:Y:S01]  /*2580*/  IMAD.X R162, R169, 0x1, R163, P1 ;  /* 0x00000001a9a27824 */ /* 0x000fe200008e06a3 */
[C---:B------:R-:W-:Y:S02]  /*2590*/  LEA R24, P1, R21.reuse, R8, 0x1 ;  /* 0x0000000815187211 */ /* 0x040fe400078208ff */
[----:B------:R-:W-:Y:S02]  /*25a0*/  F2FP.BF16.F32.PACK_AB R18, RZ, R18 ;  /* 0x00000012ff12723e */ /* 0x000fe400000010ff */
[----:B------:R-:W-:Y:S02]  /*25b0*/  LEA.HI.X R25, R21, R9, R162, 0x1, P1 ;  /* 0x0000000915197211 */ /* 0x000fe400008f0ca2 */
[----:B------:R-:W-:Y:S02]  /*25c0*/  PRMT R21, R18, 0x7610, R21 ;  /* 0x0000761012157816 */ /* 0x000fe40000000015 */
[----:B------:R-:W-:-:S03]  /*25d0*/  PRMT R18, R3, 0x7610, R18 ;  /* 0x0000761003127816 */ /* 0x000fc60000000012 */
[----:B------:R0:W-:Y:S04]  /*25e0*/  @P3 STG.E.U16 desc[UR50][R4.64+0x2], R21 ;  /* 0x0000021504003986 */ /* 0x0001e8000c101532 */
[----:B------:R-:W2:Y:S01]  /*25f0*/  @P2 LDG.E.LTC128B.U16 R18, desc[UR50][R24.64] ;  /* 0x0000003218122981 */ /* 0x000ea2000c1e1520 */
[----:B------:R-:W-:Y:S01]  /*2600*/  IADD3 R12, P1, P3, R12, R164, R14 ;  /* 0x000000a40c0c7210 */ /* 0x000fe20007b3e00e */
[----:B------:R-:W-:Y:S01]  /*2610*/  BSSY B1, `(.L_x_35) ;  /* 0x0000011000017945 */ /* 0x000fe20003800000 */
[C---:B------:R-:W-:Y:S02]  /*2620*/  SHF.L.U64.HI R11, R10.reuse, 0x4, R11 ;  /* 0x000000040a0b7819 */ /* 0x040fe4000001020b */
[----:B------:R-:W-:Y:S02]  /*2630*/  IADD3.X R13, R13, R169, R15, P1, P3 ;  /* 0x000000a90d0d7210 */ /* 0x000fe40000fe640f */
[----:B------:R-:W-:-:S02]  /*2640*/  LEA R10, P1, R10, R4, 0x4 ;  /* 0x000000040a0a7211 */ /* 0x000fc400078220ff */
[----:B------:R-:W-:Y:S01]  /*2650*/  ISETP.GT.AND P0, PT, R2, 0x8, P0 ;  /* 0x000000080200780c */ /* 0x000fe20000704270 */
[----:B0-----:R-:W-:-:S04]  /*2660*/  IMAD.WIDE.U32 R20, R19, R20, R12 ;  /* 0x0000001413147225 */ /* 0x001fc800078e000c */
[----:B------:R-:W-:Y:S01]  /*2670*/  IMAD.X R11, R11, 0x1, R5, P1 ;  /* 0x000000010b0b7824 */ /* 0x000fe200008e0605 */
[----:B------:R-:W-:Y:S01]  /*2680*/  LEA R8, P3, R20, R8, 0x1 ;  /* 0x0000000814087211 */ /* 0x000fe200078608ff */
[----:B------:R-:W-:-:S05]  /*2690*/  IMAD.IADD R12, R167, 0x1, R21 ;  /* 0x00000001a70c7824 */ /* 0x000fca00078e0215 */
[----:B------:R-:W-:Y:S01]  /*26a0*/  LEA.HI.X R9, R20, R9, R12, 0x1, P3 ;  /* 0x0000000914097211 */ /* 0x000fe200018f0c0c */
[----:B--2---:R-:W-:-:S04]  /*26b0*/  IMAD.U32 R3, R18, 0x10000, RZ ;  /* 0x0001000012037824 */ /* 0x004fc800078e00ff */
[----:B------:R-:W-:-:S04]  /*26c0*/  FMUL R3, R3, R22 ;  /* 0x0000001603037220 */ /* 0x000fc80000400000 */
[----:B------:R-:W-:-:S05]  /*26d0*/  FFMA R3, R26, R23, R3 ;  /* 0x000000171a037223 */ /* 0x000fca0000000003 */
[----:B------:R-:W-:-:S05]  /*26e0*/  F2FP.BF16.F32.PACK_AB R3, RZ, R3 ;  /* 0x00000003ff03723e */ /* 0x000fca00000010ff */
[----:B------:R0:W-:Y:S01]  /*26f0*/  @P2 STG.E.U16 desc[UR50][R10.64], R3 ;  /* 0x000000030a002986 */ /* 0x0001e2000c101532 */
[----:B------:R-:W-:Y:S05]  /*2700*/  @!P0 BRA `(.L_x_36) ;  /* 0x0000000000048947 */ /* 0x000fea0003800000 */
[----:B------:R2:W5:Y:S02]  /*2710*/  LDG.E.LTC128B.U16 R18, desc[UR50][R8.64+0x2] ;  /* 0x0000023208127981 */ /* 0x000564000c1e1520 */
.L_x_36:
[----:B------:R-:W-:Y:S05]  /*2720*/  BSYNC B1 ;  /* 0x0000000000017941 */ /* 0x000fea0003800000 */
.L_x_35:
[----:B0----5:R-:W-:Y:S01]  /*2730*/  IMAD.U32 R3, R18, 0x10000, RZ ;  /* 0x0001000012037824 */ /* 0x021fe200078e00ff */
[----:B------:R-:W-:Y:S01]  /*2740*/  ISETP.GT.AND P1, PT, R0, 0x8, PT ;  /* 0x000000080000780c */ /* 0x000fe20003f24270 */
[----:B------:R-:W-:Y:S02]  /*2750*/  BSSY B1, `(.L_x_37) ;  /* 0x0000008000017945 */ /* 0x000fe40003800000 */
[----:B------:R-:W-:Y:S01]  /*2760*/  FMUL R12, R3, R22 ;  /* 0x00000016030c7220 */ /* 0x000fe20000400000 */
[----:B------:R-:W-:-:S03]  /*2770*/  ISETP.GT.AND P2, PT, R2, RZ, P1 ;  /* 0x000000ff0200720c */ /* 0x000fc60000f44270 */
[----:B------:R-:W-:-:S05]  /*2780*/  FFMA R12, R27, R23, R12 ;  /* 0x000000171b0c7223 */ /* 0x000fca000000000c */
[----:B------:R-:W-:-:S05]  /*2790*/  F2FP.BF16.F32.PACK_AB R12, RZ, R12 ;  /* 0x0000000cff0c723e */ /* 0x000fca00000010ff */
[----:B------:R0:W-:Y:S01]  /*27a0*/  @P0 STG.E.U16 desc[UR50][R10.64+0x2], R12 ;  /* 0x0000020c0a000986 */ /* 0x0001e2000c101532 */
[----:B------:R-:W-:Y:S05]  /*27b0*/  @!P2 BRA `(.L_x_38) ;  /* 0x000000000004a947 */ /* 0x000fea0003800000 */
[----:B------:R3:W5:Y:S02]  /*27c0*/  LDG.E.LTC128B.U16 R18, desc[UR50][R6.64+0x10] ;  /* 0x0000103206127981 */ /* 0x000764000c1e1520 */
.L_x_38:
[----:B------:R-:W-:Y:S05]  /*27d0*/  BSYNC B1 ;  /* 0x0000000000017941 */ /* 0x000fea0003800000 */
.L_x_37:
[----:B-----5:R-:W-:Y:S01]  /*27e0*/  IMAD.U32 R3, R18, 0x10000, RZ ;  /* 0x0001000012037824 */ /* 0x020fe200078e00ff */
        /* <DEDUP_REMOVED lines=9> */
.L_x_40:
[----:B------:R-:W-:Y:S05]  /*2880*/  BSYNC B1 ;  /* 0x0000000000017941 */ /* 0x000fea0003800000 */
.L_x_39:
[----:B----45:R-:W-:Y:S01]  /*2890*/  IMAD.U32 R3, R18, 0x10000, RZ ;  /* 0x0001000012037824 */ /* 0x030fe200078e00ff */
[----:B------:R-:W-:Y:S01]  /*28a0*/  ISETP.GT.AND P1, PT, R2, 0x8, P1 ;  /* 0x000000080200780c */ /* 0x000fe20000f24270 */
[----:B------:R-:W-:Y:S02]  /*28b0*/  BSSY B1, `(.L_x_41) ;  /* 0x0000007000017945 */ /* 0x000fe40003800000 */
[----:B0-----:R-:W-:-:S04]  /*28c0*/  FMUL R12, R3, R22 ;  /* 0x00000016030c7220 */ /* 0x001fc80000400000 */
[----:B------:R-:W-:-:S05]  /*28d0*/  FFMA R12, R29, R23, R12 ;  /* 0x000000171d0c7223 */ /* 0x000fca000000000c */
[----:B------:R-:W-:-:S05]  /*28e0*/  F2FP.BF16.F32.PACK_AB R12, RZ, R12 ;  /* 0x0000000cff0c723e */ /* 0x000fca00000010ff */
[----:B------:R0:W-:Y:S01]  /*28f0*/  @P3 STG.E.U16 desc[UR50][R4.64+0x12], R12 ;  /* 0x0000120c04003986 */ /* 0x0001e2000c101532 */
[----:B------:R-:W-:Y:S05]  /*2900*/  @!P1 BRA `(.L_x_42) ;  /* 0x0000000000049947 */ /* 0x000fea0003800000 */
[----:B------:R4:W5:Y:S02]  /*2910*/  LDG.E.LTC128B.U16 R18, desc[UR50][R8.64+0x10] ;  /* 0x0000103208127981 */ /* 0x000964000c1e1520 */
.L_x_42:
[----:B------:R-:W-:Y:S05]  /*2920*/  BSYNC B1 ;  /* 0x0000000000017941 */ /* 0x000fea0003800000 */
.L_x_41:
[----:B-----5:R-:W-:Y:S01]  /*2930*/  IMAD.U32 R3, R18, 0x10000, RZ ;  /* 0x0001000012037824 */ /* 0x020fe200078e00ff */
[----:B------:R-:W-:Y:S01]  /*2940*/  ISETP.GT.AND P0, PT, R2, 0x8, P0 ;  /* 0x000000080200780c */ /* 0x000fe20000704270 */
[----:B------:R-:W-:Y:S02]  /*2950*/  BSSY B1, `(.L_x_43) ;  /* 0x0000007000017945 */ /* 0x000fe40003800000 */
[----:B------:R-:W-:-:S04]  /*2960*/  FMUL R3, R3, R22 ;  /* 0x0000001603037220 */ /* 0x000fc80000400000 */
[----:B------:R-:W-:-:S05]  /*2970*/  FFMA R3, R30, R23, R3 ;  /* 0x000000171e037223 */ /* 0x000fca0000000003 */
[----:B------:R-:W-:-:S05]  /*2980*/  F2FP.BF16.F32.PACK_AB R3, RZ, R3 ;  /* 0x00000003ff03723e */ /* 0x000fca00000010ff */
[----:B------:R0:W-:Y:S01]  /*2990*/  @P1 STG.E.U16 desc[UR50][R10.64+0x10], R3 ;  /* 0x000010030a001986 */ /* 0x0001e2000c101532 */
[----:B------:R-:W-:Y:S05]  /*29a0*/  @!P0 BRA `(.L_x_44) ;  /* 0x0000000000048947 */ /* 0x000fea0003800000 */
[----:B------:R0:W5:Y:S02]  /*29b0*/  LDG.E.LTC128B.U16 R18, desc[UR50][R8.64+0x12] ;  /* 0x0000123208127981 */ /* 0x000164000c1e1520 */
.L_x_44:
[----:B------:R-:W-:Y:S05]  /*29c0*/  BSYNC B1 ;  /* 0x0000000000017941 */ /* 0x000fea0003800000 */
.L_x_43:
        /* <DEDUP_REMOVED lines=10> */
.L_x_46:
[----:B------:R-:W-:Y:S05]  /*2a70*/  BSYNC B1 ;  /* 0x0000000000017941 */ /* 0x000fea0003800000 */
.L_x_45:
        /* <DEDUP_REMOVED lines=10> */
.L_x_48:
[----:B------:R-:W-:Y:S05]  /*2b20*/  BSYNC B1 ;  /* 0x0000000000017941 */ /* 0x000fea0003800000 */
.L_x_47:
[----:B0----5:R-:W-:Y:S01]  /*2b30*/  IMAD.U32 R3, R18, 0x10000, RZ ;  /* 0x0001000012037824 */ /* 0x021fe200078e00ff */
        /* <DEDUP_REMOVED lines=8> */
.L_x_50:
[----:B------:R-:W-:Y:S05]  /*2bc0*/  BSYNC B1 ;  /* 0x0000000000017941 */ /* 0x000fea0003800000 */
.L_x_49:
        /* <DEDUP_REMOVED lines=9> */
.L_x_52:
[----:B------:R-:W-:Y:S05]  /*2c60*/  BSYNC B1 ;  /* 0x0000000000017941 */ /* 0x000fea0003800000 */
.L_x_51:
        /* <DEDUP_REMOVED lines=10> */
.L_x_54:
[----:B------:R-:W-:Y:S05]  /*2d10*/  BSYNC B1 ;  /* 0x0000000000017941 */ /* 0x000fea0003800000 */
.L_x_53:
        /* <DEDUP_REMOVED lines=10> */
.L_x_56:
[----:B------:R-:W-:Y:S05]  /*2dc0*/  BSYNC B1 ;  /* 0x0000000000017941 */ /* 0x000fea0003800000 */
.L_x_55:
        /* <DEDUP_REMOVED lines=9> */
.L_x_58:
[----:B------:R-:W-:Y:S05]  /*2e60*/  BSYNC B1 ;  /* 0x0000000000017941 */ /* 0x000fea0003800000 */
.L_x_57:
        /* <DEDUP_REMOVED lines=9> */
.L_x_60:
[----:B------:R-:W-:Y:S05]  /*2f00*/  BSYNC B1 ;  /* 0x0000000000017941 */ /* 0x000fea0003800000 */
.L_x_59:
        /* <DEDUP_REMOVED lines=10> */
.L_x_62:
[----:B------:R-:W-:Y:S05]  /*2fb0*/  BSYNC B1 ;  /* 0x0000000000017941 */ /* 0x000fea0003800000 */
.L_x_61:
        /* <DEDUP_REMOVED lines=10> */
.L_x_64:
[----:B------:R-:W-:Y:S05]  /*3060*/  BSYNC B1 ;  /* 0x0000000000017941 */ /* 0x000fea0003800000 */
.L_x_63:
        /* <DEDUP_REMOVED lines=9> */
.L_x_66:
[----:B------:R-:W-:Y:S05]  /*3100*/  BSYNC B1 ;  /* 0x0000000000017941 */ /* 0x000fea0003800000 */
.L_x_65:
        /* <DEDUP_REMOVED lines=9> */
.L_x_68:
[----:B------:R-:W-:Y:S05]  /*31a0*/  BSYNC B1 ;  /* 0x0000000000017941 */ /* 0x000fea0003800000 */
.L_x_67:
        /* <DEDUP_REMOVED lines=10> */
.L_x_70:
[----:B------:R-:W-:Y:S05]  /*3250*/  BSYNC B1 ;  /* 0x0000000000017941 */ /* 0x000fea0003800000 */
.L_x_69:
        /* <DEDUP_REMOVED lines=10> */
.L_x_72:
[----:B------:R-:W-:Y:S05]  /*3300*/  BSYNC B1 ;  /* 0x0000000000017941 */ /* 0x000fea0003800000 */
.L_x_71:
        /* <DEDUP_REMOVED lines=9> */
.L_x_74:
[----:B------:R-:W-:Y:S05]  /*33a0*/  BSYNC B1 ;  /* 0x0000000000017941 */ /* 0x000fea0003800000 */
.L_x_73:
        /* <DEDUP_REMOVED lines=9> */
.L_x_76:
[----:B------:R-:W-:Y:S05]  /*3440*/  BSYNC B1 ;  /* 0x0000000000017941 */ /* 0x000fea0003800000 */
.L_x_75:
        /* <DEDUP_REMOVED lines=10> */
.L_x_78:
[----:B------:R-:W-:Y:S05]  /*34f0*/  BSYNC B1 ;  /* 0x0000000000017941 */ /* 0x000fea0003800000 */
.L_x_77:
        /* <DEDUP_REMOVED lines=10> */
.L_x_80:
[----:B------:R-:W-:Y:S05]  /*35a0*/  BSYNC B1 ;  /* 0x0000000000017941 */ /* 0x000fea0003800000 */
.L_x_79:
        /* <DEDUP_REMOVED lines=9> */
.L_x_82:
[----:B------:R-:W-:Y:S05]  /*3640*/  BSYNC B1 ;  /* 0x0000000000017941 */ /* 0x000fea0003800000 */
.L_x_81:
        /* <DEDUP_REMOVED lines=9> */
.L_x_84:
[----:B------:R-:W-:Y:S05]  /*36e0*/  BSYNC B1 ;  /* 0x0000000000017941 */ /* 0x000fea0003800000 */
.L_x_83:
        /* <DEDUP_REMOVED lines=10> */
.L_x_86:
[----:B------:R-:W-:Y:S05]  /*3790*/  BSYNC B1 ;  /* 0x0000000000017941 */ /* 0x000fea0003800000 */
.L_x_85:
        /* <DEDUP_REMOVED lines=10> */
.L_x_88:
[----:B------:R-:W-:Y:S05]  /*3840*/  BSYNC B1 ;  /* 0x0000000000017941 */ /* 0x000fea0003800000 */
.L_x_87:
        /* <DEDUP_REMOVED lines=9> */
.L_x_90:
[----:B------:R-:W-:Y:S05]  /*38e0*/  BSYNC B1 ;  /* 0x0000000000017941 */ /* 0x000fea0003800000 */
.L_x_89:
        /* <DEDUP_REMOVED lines=9> */
.L_x_92:
[----:B------:R-:W-:Y:S05]  /*3980*/  BSYNC B1 ;  /* 0x0000000000017941 */ /* 0x000fea0003800000 */
.L_x_91:
        /* <DEDUP_REMOVED lines=10> */
.L_x_94:
[----:B------:R-:W-:Y:S05]  /*3a30*/  BSYNC B1 ;  /* 0x0000000000017941 */ /* 0x000fea0003800000 */
.L_x_93:
        /* <DEDUP_REMOVED lines=10> */
.L_x_96:
[----:B------:R-:W-:Y:S05]  /*3ae0*/  BSYNC B1 ;  /* 0x0000000000017941 */ /* 0x000fea0003800000 */
.L_x_95:
        /* <DEDUP_REMOVED lines=9> */
.L_x_98:
[----:B------:R-:W-:Y:S05]  /*3b80*/  BSYNC B1 ;  /* 0x0000000000017941 */ /* 0x000fea0003800000 */
.L_x_97:
        /* <DEDUP_REMOVED lines=9> */
.L_x_100:
[----:B------:R-:W-:Y:S05]  /*3c20*/  BSYNC B1 ;  /* 0x0000000000017941 */ /* 0x000fea0003800000 */
.L_x_99:
        /* <DEDUP_REMOVED lines=10> */
.L_x_102:
[----:B------:R-:W-:Y:S05]  /*3cd0*/  BSYNC B1 ;  /* 0x0000000000017941 */ /* 0x000fea0003800000 */
.L_x_101:
        /* <DEDUP_REMOVED lines=10> */
.L_x_104:
[----:B------:R-:W-:Y:S05]  /*3d80*/  BSYNC B1 ;  /* 0x0000000000017941 */ /* 0x000fea0003800000 */
.L_x_103:
        /* <DEDUP_REMOVED lines=9> */
.L_x_106:
[----:B------:R-:W-:Y:S05]  /*3e20*/  BSYNC B1 ;  /* 0x0000000000017941 */ /* 0x000fea0003800000 */
.L_x_105:
        /* <DEDUP_REMOVED lines=9> */
.L_x_108:
[----:B------:R-:W-:Y:S05]  /*3ec0*/  BSYNC B1 ;  /* 0x0000000000017941 */ /* 0x000fea0003800000 */
.L_x_107:
        /* <DEDUP_REMOVED lines=10> */
.L_x_110:
[----:B------:R-:W-:Y:S05]  /*3f70*/  BSYNC B1 ;  /* 0x0000000000017941 */ /* 0x000fea0003800000 */
.L_x_109:
        /* <DEDUP_REMOVED lines=10> */
.L_x_112:
[----:B------:R-:W-:Y:S05]  /*4020*/  BSYNC B1 ;  /* 0x0000000000017941 */ /* 0x000fea0003800000 */
.L_x_111:
        /* <DEDUP_REMOVED lines=9> */
.L_x_114:
[----:B------:R-:W-:Y:S05]  /*40c0*/  BSYNC B1 ;  /* 0x0000000000017941 */ /* 0x000fea0003800000 */
.L_x_113:
        /* <DEDUP_REMOVED lines=9> */
.L_x_116:
[----:B------:R-:W-:Y:S05]  /*4160*/  BSYNC B1 ;  /* 0x0000000000017941 */ /* 0x000fea0003800000 */
.L_x_115:
        /* <DEDUP_REMOVED lines=10> */
.L_x_118:
[----:B------:R-:W-:Y:S05]  /*4210*/  BSYNC B1 ;  /* 0x0000000000017941 */ /* 0x000fea0003800000 */
.L_x_117:
        /* <DEDUP_REMOVED lines=10> */
.L_x_120:
[----:B------:R-:W-:Y:S05]  /*42c0*/  BSYNC B1 ;  /* 0x0000000000017941 */ /* 0x000fea0003800000 */
.L_x_119:
        /* <DEDUP_REMOVED lines=9> */
.L_x_122:
[----:B------:R-:W-:Y:S05]  /*4360*/  BSYNC B1 ;  /* 0x0000000000017941 */ /* 0x000fea0003800000 */
.L_x_121:
        /* <DEDUP_REMOVED lines=9> */
.L_x_124:
[----:B------:R-:W-:Y:S05]  /*4400*/  BSYNC B1 ;  /* 0x0000000000017941 */ /* 0x000fea0003800000 */
.L_x_123:
        /* <DEDUP_REMOVED lines=10> */
.L_x_126:
[----:B------:R-:W-:Y:S05]  /*44b0*/  BSYNC B1 ;  /* 0x0000000000017941 */ /* 0x000fea0003800000 */
.L_x_125:
        /* <DEDUP_REMOVED lines=10> */
.L_x_128:
[----:B------:R-:W-:Y:S05]  /*4560*/  BSYNC B1 ;  /* 0x0000000000017941 */ /* 0x000fea0003800000 */
.L_x_127:
        /* <DEDUP_REMOVED lines=9> */
.L_x_130:
[----:B------:R-:W-:Y:S05]  /*4600*/  BSYNC B1 ;  /* 0x0000000000017941 */ /* 0x000fea0003800000 */
.L_x_129:
        /* <DEDUP_REMOVED lines=9> */
.L_x_132:
[----:B------:R-:W-:Y:S05]  /*46a0*/  BSYNC B1 ;  /* 0x0000000000017941 */ /* 0x000fea0003800000 */
.L_x_131:
        /* <DEDUP_REMOVED lines=10> */
.L_x_134:
[----:B------:R-:W-:Y:S05]  /*4750*/  BSYNC B1 ;  /* 0x0000000000017941 */ /* 0x000fea0003800000 */
.L_x_133:
        /* <DEDUP_REMOVED lines=10> */
.L_x_136:
[----:B------:R-:W-:Y:S05]  /*4800*/  BSYNC B1 ;  /* 0x0000000000017941 */ /* 0x000fea0003800000 */
.L_x_135:
        /* <DEDUP_REMOVED lines=9> */
.L_x_138:
[----:B------:R-:W-:Y:S05]  /*48a0*/  BSYNC B1 ;  /* 0x0000000000017941 */ /* 0x000fea0003800000 */
.L_x_137:
        /* <DEDUP_REMOVED lines=9> */
.L_x_140:
[----:B------:R-:W-:Y:S05]  /*4940*/  BSYNC B1 ;  /* 0x0000000000017941 */ /* 0x000fea0003800000 */
.L_x_139:
        /* <DEDUP_REMOVED lines=10> */
.L_x_142:
[----:B------:R-:W-:Y:S05]  /*49f0*/  BSYNC B1 ;  /* 0x0000000000017941 */ /* 0x000fea0003800000 */
.L_x_141:
        /* <DEDUP_REMOVED lines=10> */
.L_x_144:
[----:B------:R-:W-:Y:S05]  /*4aa0*/  BSYNC B1 ;  /* 0x0000000000017941 */ /* 0x000fea0003800000 */
.L_x_143:
        /* <DEDUP_REMOVED lines=9> */
.L_x_146:
[----:B------:R-:W-:Y:S05]  /*4b40*/  BSYNC B1 ;  /* 0x0000000000017941 */ /* 0x000fea0003800000 */
.L_x_145:
        /* <DEDUP_REMOVED lines=9> */
.L_x_148:
[----:B------:R-:W-:Y:S05]  /*4be0*/  BSYNC B1 ;  /* 0x0000000000017941 */ /* 0x000fea0003800000 */
.L_x_147:
        /* <DEDUP_REMOVED lines=10> */
.L_x_150:
[----:B------:R-:W-:Y:S05]  /*4c90*/  BSYNC B1 ;  /* 0x0000000000017941 */ /* 0x000fea0003800000 */
.L_x_149:
        /* <DEDUP_REMOVED lines=10> */
.L_x_152:
[----:B------:R-:W-:Y:S05]  /*4d40*/  BSYNC B1 ;  /* 0x0000000000017941 */ /* 0x000fea0003800000 */
.L_x_151:
        /* <DEDUP_REMOVED lines=9> */
.L_x_154:
[----:B------:R-:W-:Y:S05]  /*4de0*/  BSYNC B1 ;  /* 0x0000000000017941 */ /* 0x000fea0003800000 */
.L_x_153:
        /* <DEDUP_REMOVED lines=9> */
.L_x_156:
[----:B------:R-:W-:Y:S05]  /*4e80*/  BSYNC B1 ;  /* 0x0000000000017941 */ /* 0x000fea0003800000 */
.L_x_155:
        /* <DEDUP_REMOVED lines=10> */
.L_x_158:
[----:B------:R-:W-:Y:S05]  /*4f30*/  BSYNC B1 ;  /* 0x0000000000017941 */ /* 0x000fea0003800000 */
.L_x_157:
        /* <DEDUP_REMOVED lines=10> */
.L_x_160:
[----:B------:R-:W-:Y:S05]  /*4fe0*/  BSYNC B1 ;  /* 0x0000000000017941 */ /* 0x000fea0003800000 */
.L_x_159:
        /* <DEDUP_REMOVED lines=9> */
.L_x_162:
[----:B------:R-:W-:Y:S05]  /*5080*/  BSYNC B1 ;  /* 0x0000000000017941 */ /* 0x000fea0003800000 */
.L_x_161:
        /* <DEDUP_REMOVED lines=9> */
.L_x_164:
[----:B------:R-:W-:Y:S05]  /*5120*/  BSYNC B1 ;  /* 0x0000000000017941 */ /* 0x000fea0003800000 */
.L_x_163:
        /* <DEDUP_REMOVED lines=10> */
.L_x_166:
[----:B------:R-:W-:Y:S05]  /*51d0*/  BSYNC B1 ;  /* 0x0000000000017941 */ /* 0x000fea0003800000 */
.L_x_165:
        /* <DEDUP_REMOVED lines=10> */
.L_x_168:
[----:B------:R-:W-:Y:S05]  /*5280*/  BSYNC B1 ;  /* 0x0000000000017941 */ /* 0x000fea0003800000 */
.L_x_167:
        /* <DEDUP_REMOVED lines=9> */
.L_x_170:
[----:B------:R-:W-:Y:S05]  /*5320*/  BSYNC B1 ;  /* 0x0000000000017941 */ /* 0x000fea0003800000 */
.L_x_169:
        /* <DEDUP_REMOVED lines=9> */
.L_x_172:
[----:B------:R-:W-:Y:S05]  /*53c0*/  BSYNC B1 ;  /* 0x0000000000017941 */ /* 0x000fea0003800000 */
.L_x_171:
        /* <DEDUP_REMOVED lines=10> */
.L_x_174:
[----:B------:R-:W-:Y:S05]  /*5470*/  BSYNC B1 ;  /* 0x0000000000017941 */ /* 0x000fea0003800000 */
.L_x_173:
        /* <DEDUP_REMOVED lines=10> */
.L_x_176:
[----:B------:R-:W-:Y:S05]  /*5520*/  BSYNC B1 ;  /* 0x0000000000017941 */ /* 0x000fea0003800000 */
.L_x_175:
        /* <DEDUP_REMOVED lines=9> */
.L_x_178:
[----:B------:R-:W-:Y:S05]  /*55c0*/  BSYNC B1 ;  /* 0x0000000000017941 */ /* 0x000fea0003800000 */
.L_x_177:
        /* <DEDUP_REMOVED lines=9> */
.L_x_180:
[----:B------:R-:W-:Y:S05]  /*5660*/  BSYNC B1 ;  /* 0x0000000000017941 */ /* 0x000fea0003800000 */
.L_x_179:
        /* <DEDUP_REMOVED lines=10> */
.L_x_182:
[----:B------:R-:W-:Y:S05]  /*5710*/  BSYNC B1 ;  /* 0x0000000000017941 */ /* 0x000fea0003800000 */
.L_x_181:
        /* <DEDUP_REMOVED lines=10> */
.L_x_184:
[----:B------:R-:W-:Y:S05]  /*57c0*/  BSYNC B1 ;  /* 0x0000000000017941 */ /* 0x000fea0003800000 */
.L_x_183:
        /* <DEDUP_REMOVED lines=9> */
.L_x_186:
[----:B------:R-:W-:Y:S05]  /*5860*/  BSYNC B1 ;  /* 0x0000000000017941 */ /* 0x000fea0003800000 */
.L_x_185:
        /* <DEDUP_REMOVED lines=9> */
.L_x_188:
[----:B------:R-:W-:Y:S05]  /*5900*/  BSYNC B1 ;  /* 0x0000000000017941 */ /* 0x000fea0003800000 */
.L_x_187:
        /* <DEDUP_REMOVED lines=10> */
.L_x_190:
[----:B------:R-:W-:Y:S05]  /*59b0*/  BSYNC B1 ;  /* 0x0000000000017941 */ /* 0x000fea0003800000 */
.L_x_189:
        /* <DEDUP_REMOVED lines=10> */
.L_x_192:
[----:B------:R-:W-:Y:S05]  /*5a60*/  BSYNC B1 ;  /* 0x0000000000017941 */ /* 0x000fea0003800000 */
.L_x_191:
        /* <DEDUP_REMOVED lines=9> */
.L_x_194:
[----:B------:R-:W-:Y:S05]  /*5b00*/  BSYNC B1 ;  /* 0x0000000000017941 */ /* 0x000fea0003800000 */
.L_x_193:
        /* <DEDUP_REMOVED lines=9> */
.L_x_196:
[----:B------:R-:W-:Y:S05]  /*5ba0*/  BSYNC B1 ;  /* 0x0000000000017941 */ /* 0x000fea0003800000 */
.L_x_195:
        /* <DEDUP_REMOVED lines=10> */
.L_x_198:
[----:B------:R-:W-:Y:S05]  /*5c50*/  BSYNC B1 ;  /* 0x0000000000017941 */ /* 0x000fea0003800000 */
.L_x_197:
        /* <DEDUP_REMOVED lines=10> */
.L_x_200:
[----:B------:R-:W-:Y:S05]  /*5d00*/  BSYNC B1 ;  /* 0x0000000000017941 */ /* 0x000fea0003800000 */
.L_x_199:
        /* <DEDUP_REMOVED lines=9> */
.L_x_202:
[----:B------:R-:W-:Y:S05]  /*5da0*/  BSYNC B1 ;  /* 0x0000000000017941 */ /* 0x000fea0003800000 */
.L_x_201:
        /* <DEDUP_REMOVED lines=9> */
.L_x_204:
[----:B------:R-:W-:Y:S05]  /*5e40*/  BSYNC B1 ;  /* 0x0000000000017941 */ /* 0x000fea0003800000 */
.L_x_203:
        /* <DEDUP_REMOVED lines=10> */
.L_x_206:
[----:B------:R-:W-:Y:S05]  /*5ef0*/  BSYNC B1 ;  /* 0x0000000000017941 */ /* 0x000fea0003800000 */
.L_x_205:
        /* <DEDUP_REMOVED lines=10> */
.L_x_208:
[----:B------:R-:W-:Y:S05]  /*5fa0*/  BSYNC B1 ;  /* 0x0000000000017941 */ /* 0x000fea0003800000 */
.L_x_207:
        /* <DEDUP_REMOVED lines=9> */
.L_x_210:
[----:B------:R-:W-:Y:S05]  /*6040*/  BSYNC B1 ;  /* 0x0000000000017941 */ /* 0x000fea0003800000 */
.L_x_209:
        /* <DEDUP_REMOVED lines=9> */
.L_x_212:
[----:B------:R-:W-:Y:S05]  /*60e0*/  BSYNC B1 ;  /* 0x0000000000017941 */ /* 0x000fea0003800000 */
.L_x_211:
        /* <DEDUP_REMOVED lines=10> */
.L_x_214:
[----:B------:R-:W-:Y:S05]  /*6190*/  BSYNC B1 ;  /* 0x0000000000017941 */ /* 0x000fea0003800000 */
.L_x_213:
        /* <DEDUP_REMOVED lines=10> */
.L_x_216:
[----:B------:R-:W-:Y:S05]  /*6240*/  BSYNC B1 ;  /* 0x0000000000017941 */ /* 0x000fea0003800000 */
.L_x_215:
        /* <DEDUP_REMOVED lines=9> */
.L_x_218:
[----:B------:R-:W-:Y:S05]  /*62e0*/  BSYNC B1 ;  /* 0x0000000000017941 */ /* 0x000fea0003800000 */
.L_x_217:
        /* <DEDUP_REMOVED lines=9> */
.L_x_220:
[----:B------:R-:W-:Y:S05]  /*6380*/  BSYNC B1 ;  /* 0x0000000000017941 */ /* 0x000fea0003800000 */
.L_x_219:
        /* <DEDUP_REMOVED lines=10> */
.L_x_222:
[----:B------:R-:W-:Y:S05]  /*6430*/  BSYNC B1 ;  /* 0x0000000000017941 */ /* 0x000fea0003800000 */
.L_x_221:
        /* <DEDUP_REMOVED lines=10> */
.L_x_224:
[----:B------:R-:W-:Y:S05]  /*64e0*/  BSYNC B1 ;  /* 0x0000000000017941 */ /* 0x000fea0003800000 */
.L_x_223:
        /* <DEDUP_REMOVED lines=9> */
.L_x_226:
[----:B------:R-:W-:Y:S05]  /*6580*/  BSYNC B1 ;  /* 0x0000000000017941 */ /* 0x000fea0003800000 */
.L_x_225:
        /* <DEDUP_REMOVED lines=9> */
.L_x_228:
[----:B------:R-:W-:Y:S05]  /*6620*/  BSYNC B1 ;  /* 0x0000000000017941 */ /* 0x000fea0003800000 */
.L_x_227:
        /* <DEDUP_REMOVED lines=10> */
.L_x_230:
[----:B------:R-:W-:Y:S05]  /*66d0*/  BSYNC B1 ;  /* 0x0000000000017941 */ /* 0x000fea0003800000 */
.L_x_229:
        /* <DEDUP_REMOVED lines=10> */
.L_x_232:
[----:B------:R-:W-:Y:S05]  /*6780*/  BSYNC B1 ;  /* 0x0000000000017941 */ /* 0x000fea0003800000 */
.L_x_231:
        /* <DEDUP_REMOVED lines=9> */
.L_x_234:
[----:B------:R-:W-:Y:S05]  /*6820*/  BSYNC B1 ;  /* 0x0000000000017941 */ /* 0x000fea0003800000 */
.L_x_233:
        /* <DEDUP_REMOVED lines=9> */
.L_x_236:
[----:B------:R-:W-:Y:S05]  /*68c0*/  BSYNC B1 ;  /* 0x0000000000017941 */ /* 0x000fea0003800000 */
.L_x_235:
        /* <DEDUP_REMOVED lines=10> */
.L_x_238:
[----:B------:R-:W-:Y:S05]  /*6970*/  BSYNC B1 ;  /* 0x0000000000017941 */ /* 0x000fea0003800000 */
.L_x_237:
        /* <DEDUP_REMOVED lines=10> */
.L_x_240:
[----:B------:R-:W-:Y:S05]  /*6a20*/  BSYNC B1 ;  /* 0x0000000000017941 */ /* 0x000fea0003800000 */
.L_x_239:
        /* <DEDUP_REMOVED lines=9> */
.L_x_242:
[----:B------:R-:W-:Y:S05]  /*6ac0*/  BSYNC B1 ;  /* 0x0000000000017941 */ /* 0x000fea0003800000 */
.L_x_241:
        /* <DEDUP_REMOVED lines=9> */
.L_x_244:
[----:B------:R-:W-:Y:S05]  /*6b60*/  BSYNC B1 ;  /* 0x0000000000017941 */ /* 0x000fea0003800000 */
.L_x_243:
        /* <DEDUP_REMOVED lines=10> */
.L_x_246:
[----:B------:R-:W-:Y:S05]  /*6c10*/  BSYNC B1 ;  /* 0x0000000000017941 */ /* 0x000fea0003800000 */
.L_x_245:
        /* <DEDUP_REMOVED lines=10> */
.L_x_248:
[----:B------:R-:W-:Y:S05]  /*6cc0*/  BSYNC B1 ;  /* 0x0000000000017941 */ /* 0x000fea0003800000 */
.L_x_247:
        /* <DEDUP_REMOVED lines=9> */
.L_x_250:
[----:B------:R-:W-:Y:S05]  /*6d60*/  BSYNC B1 ;  /* 0x0000000000017941 */ /* 0x000fea0003800000 */
.L_x_249:
        /* <DEDUP_REMOVED lines=9> */
.L_x_252:
[----:B------:R-:W-:Y:S05]  /*6e00*/  BSYNC B1 ;  /* 0x0000000000017941 */ /* 0x000fea0003800000 */
.L_x_251:
        /* <DEDUP_REMOVED lines=10> */
.L_x_254:
[----:B------:R-:W-:Y:S05]  /*6eb0*/  BSYNC B1 ;  /* 0x0000000000017941 */ /* 0x000fea0003800000 */
.L_x_253:
        /* <DEDUP_REMOVED lines=10> */
.L_x_256:
[----:B------:R-:W-:Y:S05]  /*6f60*/  BSYNC B1 ;  /* 0x0000000000017941 */ /* 0x000fea0003800000 */
.L_x_255:
        /* <DEDUP_REMOVED lines=9> */
.L_x_258:
[----:B------:R-:W-:Y:S05]  /*7000*/  BSYNC B1 ;  /* 0x0000000000017941 */ /* 0x000fea0003800000 */
.L_x_257:
        /* <DEDUP_REMOVED lines=9> */
.L_x_260:
[----:B------:R-:W-:Y:S05]  /*70a0*/  BSYNC B1 ;  /* 0x0000000000017941 */ /* 0x000fea0003800000 */
.L_x_259:
        /* <DEDUP_REMOVED lines=10> */
.L_x_262:
[----:B------:R-:W-:Y:S05]  /*7150*/  BSYNC B1 ;  /* 0x0000000000017941 */ /* 0x000fea0003800000 */
.L_x_261:
        /* <DEDUP_REMOVED lines=10> */
.L_x_264:
[----:B------:R-:W-:Y:S05]  /*7200*/  BSYNC B1 ;  /* 0x0000000000017941 */ /* 0x000fea0003800000 */
.L_x_263:
        /* <DEDUP_REMOVED lines=9> */
.L_x_266:
[----:B------:R-:W-:Y:S05]  /*72a0*/  BSYNC B1 ;  /* 0x0000000000017941 */ /* 0x000fea0003800000 */
.L_x_265:
        /* <DEDUP_REMOVED lines=9> */
.L_x_268:
[----:B------:R-:W-:Y:S05]  /*7340*/  BSYNC B1 ;  /* 0x0000000000017941 */ /* 0x000fea0003800000 */
.L_x_267:
        /* <DEDUP_REMOVED lines=10> */
.L_x_270:
[----:B------:R-:W-:Y:S05]  /*73f0*/  BSYNC B1 ;  /* 0x0000000000017941 */ /* 0x000fea0003800000 */
.L_x_269:
        /* <DEDUP_REMOVED lines=10> */
.L_x_272:
[----:B------:R-:W-:Y:S05]  /*74a0*/  BSYNC B1 ;  /* 0x0000000000017941 */ /* 0x000fea0003800000 */
.L_x_271:
        /* <DEDUP_REMOVED lines=9> */
.L_x_274:
[----:B------:R-:W-:Y:S05]  /*7540*/  BSYNC B1 ;  /* 0x0000000000017941 */ /* 0x000fea0003800000 */
.L_x_273:
        /* <DEDUP_REMOVED lines=9> */
.L_x_276:
[----:B------:R-:W-:Y:S05]  /*75e0*/  BSYNC B1 ;  /* 0x0000000000017941 */ /* 0x000fea0003800000 */
.L_x_275:
        /* <DEDUP_REMOVED lines=10> */
.L_x_278:
[----:B------:R-:W-:Y:S05]  /*7690*/  BSYNC B1 ;  /* 0x0000000000017941 */ /* 0x000fea0003800000 */
.L_x_277:
        /* <DEDUP_REMOVED lines=10> */
.L_x_280:
[----:B------:R-:W-:Y:S05]  /*7740*/  BSYNC B1 ;  /* 0x0000000000017941 */ /* 0x000fea0003800000 */
.L_x_279:
        /* <DEDUP_REMOVED lines=9> */
.L_x_282:
[----:B------:R-:W-:Y:S05]  /*77e0*/  BSYNC B1 ;  /* 0x0000000000017941 */ /* 0x000fea0003800000 */
.L_x_281:
[----:B-----5:R-:W-:Y:S01]  /*77f0*/  IMAD.U32 R3, R18, 0x10000, RZ ;  /* 0x0001000012037824 */ /* 0x020fe200078e00ff */
[----:B------:R-:W-:Y:S01]  /*7800*/  ISETP.GT.AND P0, PT, R2, 0x8, P0 ;  /* 0x000000080200780c */ /* 0x000fe20000704270 */
[----:B0-----:R-:W-:Y:S01]  /*7810*/  @P1 IMAD.MOV.U32 R4, RZ, RZ, R10 ;  /* 0x000000ffff041224 */ /* 0x001fe200078e000a */
[----:B------:R-:W-:Y:S01]  /*7820*/  BSSY B1, `(.L_x_283) ;  /* 0x0000008000017945 */ /* 0x000fe20003800000 */
[----:B------:R-:W-:Y:S01]  /*7830*/  FMUL R3, R3, R22 ;  /* 0x0000001603037220 */ /* 0x000fe20000400000 */
[----:B------:R-:W-:-:S03]  /*7840*/  @P1 IMAD.MOV.U32 R5, RZ, RZ, R11 ;  /* 0x000000ffff051224 */ /* 0x000fc600078e000b */
[----:B------:R-:W-:-:S05]  /*7850*/  FFMA R3, R150, R23, R3 ;  /* 0x0000001796037223 */ /* 0x000fca0000000003 */
[----:B------:R-:W-:-:S05]  /*7860*/  F2FP.BF16.F32.PACK_AB R3, RZ, R3 ;  /* 0x00000003ff03723e */ /* 0x000fca00000010ff */
[----:B------:R0:W-:Y:S01]  /*7870*/  @P1 STG.E.U16 desc[UR50][R4.64+0x1f0], R3 ;  /* 0x0001f00304001986 */ /* 0x0001e2000c101532 */
[----:B------:R-:W-:Y:S05]  /*7880*/  @!P0 BRA `(.L_x_284) ;  /* 0x0000000000048947 */ /* 0x000fea0003800000 */
[----:B------:R0:W5:Y:S02]  /*7890*/  LDG.E.LTC128B.U16 R18, desc[UR50][R8.64+0x1f2] ;  /* 0x0001f23208127981 */ /* 0x000164000c1e1520 */
.L_x_284:
[----:B------:R-:W-:Y:S05]  /*78a0*/  BSYNC B1 ;  /* 0x0000000000017941 */ /* 0x000fea0003800000 */
.L_x_283:
[----:B------:R-:W-:Y:S05]  /*78b0*/  @!P0 BRA `(.L_x_285) ;  /* 0x0000002400508947 */ /* 0x000fea0003800000 */
[----:B0----5:R-:W-:-:S04]  /*78c0*/  IMAD.U32 R3, R18, 0x10000, RZ ;  /* 0x0001000012037824 */ /* 0x021fc800078e00ff */
[----:B------:R-:W-:-:S04]  /*78d0*/  FMUL R0, R3, R22 ;  /* 0x0000001603007220 */ /* 0x000fc80000400000 */
[----:B------:R-:W-:-:S05]  /*78e0*/  FFMA R0, R151, R23, R0 ;  /* 0x0000001797007223 */ /* 0x000fca0000000000 */
[----:B------:R-:W-:-:S05]  /*78f0*/  F2FP.BF16.F32.PACK_AB R0, RZ, R0 ;  /* 0x00000000ff00723e */ /* 0x000fca00000010ff */
[----:B------:R0:W-:Y:S01]  /*7900*/  STG.E.U16 desc[UR50][R10.64+0x1f2], R0 ;  /* 0x0001f2000a007986 */ /* 0x0001e2000c101532 */
[----:B------:R-:W-:Y:S05]  /*7910*/  BRA `(.L_x_285) ;  /* 0x0000002400387947 */ /* 0x000fea0003800000 */
.L_x_32:
[----:B------:R-:W-:Y:S01]  /*7920*/  ISETP.GT.AND P0, PT, R0, 0x1, PT ;  /* 0x000000010000780c */ /* 0x000fe20003f04270 */
[----:B------:R-:W-:Y:S01]  /*7930*/  ULDC.64 UR4, c[0x0][0x5c0] ;  /* 0x0001700000047ab9 */ /* 0x000fe20000000a00 */
[-C--:B------:R-:W-:Y:S01]  /*7940*/  FMUL R24, R24, R23.reuse ;  /* 0x0000001718187220 */ /* 0x080fe20000400000 */
[-C--:B------:R-:W-:Y:S01]  /*7950*/  FMUL R25, R25, R23.reuse ;  /* 0x0000001719197220 */ /* 0x080fe20000400000 */
[----:B------:R-:W-:Y:S01]  /*7960*/  ISETP.GT.AND P3, PT, R2, RZ, P0 ;  /* 0x000000ff0200720c */ /* 0x000fe20000764270 */
[-C--:B------:R-:W-:Y:S01]  /*7970*/  FMUL R26, R26, R23.reuse ;  /* 0x000000171a1a7220 */ /* 0x080fe20000400000 */
[----:B------:R-:W-:Y:S01]  /*7980*/  LEA R4, P4, R168, UR4, 0x1 ;  /* 0x00000004a8047c11 */ /* 0x000fe2000f8808ff */
[-C--:B------:R-:W-:Y:S01]  /*7990*/  FMUL R27, R27, R23.reuse ;  /* 0x000000171b1b7220 */ /* 0x080fe20000400000 */
[----:B------:R-:W-:Y:S01]  /*79a0*/  F2FP.BF16.F32.PACK_AB R24, RZ, R24 ;  /* 0x00000018ff18723e */ /* 0x000fe200000010ff */
[-C--:B------:R-:W-:Y:S01]  /*79b0*/  FMUL R28, R28, R23.reuse ;  /* 0x000000171c1c7220 */ /* 0x080fe20000400000 */
[----:B------:R-:W-:Y:S01]  /*79c0*/  LEA.HI.X R5, R168, UR5, R173, 0x1, P4 ;  /* 0x00000005a8057c11 */ /* 0x000fe2000a0f0cad */
[----:B------:R-:W-:Y:S01]  /*79d0*/  FMUL R29, R29, R23 ;  /* 0x000000171d1d7220 */ /* 0x000fe20000400000 */
[----:B------:R-:W-:Y:S01]  /*79e0*/  F2FP.BF16.F32.PACK_AB R25, RZ, R25 ;  /* 0x00000019ff19723e */ /* 0x000fe200000010ff */
[-C--:B------:R-:W-:Y:S01]  /*79f0*/  FMUL R30, R30, R23.reuse ;  /* 0x000000171e1e7220 */ /* 0x080fe20000400000 */
[C---:B------:R-:W-:Y:S01]  /*7a00*/  SHF.L.U64.HI R11, R10.reuse, 0x4, R11 ;  /* 0x000000040a0b7819 */ /* 0x040fe2000001020b */
[----:B------:R-:W-:Y:S01]  /*7a10*/  @P1 STG.E.U16 desc[UR50][R4.64], R24 ;  /* 0x0000001804001986 */ /* 0x000fe2000c101532 */
[----:B------:R-:W-:Y:S01]  /*7a20*/  LEA R6, P4, R10, R4, 0x4 ;  /* 0x000000040a067211 */ /* 0x000fe200078820ff */
[-C--:B------:R-:W-:Y:S01]  /*7a30*/  FMUL R31, R31, R23.reuse ;  /* 0x000000171f1f7220 */ /* 0x080fe20000400000 */
[----:B------:R-:W-:Y:S01]  /*7a40*/  ISETP.GT.AND P2, PT, R2, 0x8, P2 ;  /* 0x000000080200780c */ /* 0x000fe20001744270 */
[----:B------:R-:W-:Y:S01]  /*7a50*/  @P3 STG.E.U16 desc[UR50][R4.64+0x2], R25 ;  /* 0x0000021904003986 */ /* 0x000fe2000c101532 */
[----:B------:R-:W-:Y:S01]  /*7a60*/  ISETP.GT.AND P1, PT, R0, 0x8, PT ;  /* 0x000000080000780c */ /* 0x000fe20003f24270 */
[----:B------:R-:W-:Y:S01]  /*7a70*/  IMAD.X R7, R11, 0x1, R5, P4 ;  /* 0x000000010b077824 */ /* 0x000fe200020e0605 */
[----:B------:R-:W-:Y:S01]  /*7a80*/  ISETP.GT.AND P3, PT, R2, 0x8, P0 ;  /* 0x000000080200780c */ /* 0x000fe20000764270 */
[-C--:B------:R-:W-:Y:S01]  /*7a90*/  FMUL R32, R32, R23.reuse ;  /* 0x0000001720207220 */ /* 0x080fe20000400000 */
[----:B------:R-:W-:Y:S01]  /*7aa0*/  ISETP.GT.AND P0, PT, R0, 0x9, PT ;  /* 0x000000090000780c */ /* 0x000fe20003f04270 */
[-C--:B------:R-:W-:Y:S01]  /*7ab0*/  FMUL R33, R33, R23.reuse ;  /* 0x0000001721217220 */ /* 0x080fe20000400000 */
[----:B------:R-:W-:Y:S01]  /*7ac0*/  ISETP.GT.AND P5, PT, R2, RZ, P1 ;  /* 0x000000ff0200720c */ /* 0x000fe20000fa4270 */
[-C--:B------:R-:W-:Y:S01]  /*7ad0*/  FMUL R34, R34, R23.reuse ;  /* 0x0000001722227220 */ /* 0x080fe20000400000 */
[----:B------:R-:W-:Y:S01]  /*7ae0*/  ISETP.GT.AND P4, PT, R2, RZ, P0 ;  /* 0x000000ff0200720c */ /* 0x000fe20000784270 */
[-C--:B------:R-:W-:Y:S01]  /*7af0*/  FMUL R35, R35, R23.reuse ;  /* 0x0000001723237220 */ /* 0x080fe20000400000 */
[----:B------:R-:W-:Y:S01]  /*7b00*/  F2FP.BF16.F32.PACK_AB R26, RZ, R26 ;  /* 0x0000001aff1a723e */ /* 0x000fe200000010ff */
[----:B------:R-:W-:Y:S01]  /*7b10*/  FMUL R36, R36, R23 ;  /* 0x0000001724247220 */ /* 0x000fe20000400000 */
[----:B------:R-:W-:Y:S01]  /*7b20*/  F2FP.BF16.F32.PACK_AB R27, RZ, R27 ;  /* 0x0000001bff1b723e */ /* 0x000fe200000010ff */
[----:B------:R-:W-:Y:S01]  /*7b30*/  FMUL R37, R37, R23 ;  /* 0x0000001725257220 */ /* 0x000fe20000400000 */
[----:B------:R-:W-:Y:S01]  /*7b40*/  F2FP.BF16.F32.PACK_AB R28, RZ, R28 ;  /* 0x0000001cff1c723e */ /* 0x000fe200000010ff */
[----:B------:R-:W-:Y:S01]  /*7b50*/  @P2 STG.E.U16 desc[UR50][R6.64], R26 ;  /* 0x0000001a06002986 */ /* 0x000fe2000c101532 */
[----:B------:R-:W-:Y:S01]  /*7b60*/  F2FP.BF16.F32.PACK_AB R29, RZ, R29 ;  /* 0x0000001dff1d723e */ /* 0x000fe200000010ff */
[-C--:B------:R-:W-:Y:S01]  /*7b70*/  FMUL R38, R38, R23.reuse ;  /* 0x0000001726267220 */ /* 0x080fe20000400000 */
[----:B------:R-:W-:Y:S01]  /*7b80*/  ISETP.GT.AND P1, PT, R2, 0x8, P1 ;  /* 0x000000080200780c */ /* 0x000fe20000f24270 */
[----:B------:R-:W-:Y:S01]  /*7b90*/  @P3 STG.E.U16 desc[UR50][R6.64+0x2], R27 ;  /* 0x0000021b06003986 */ /* 0x000fe2000c101532 */
[----:B------:R-:W-:Y:S01]  /*7ba0*/  ISETP.GT.AND P3, PT, R0, 0x10, PT ;  /* 0x000000100000780c */ /* 0x000fe20003f64270 */
[-C--:B------:R-:W-:Y:S01]  /*7bb0*/  FMUL R39, R39, R23.reuse ;  /* 0x0000001727277220 */ /* 0x080fe20000400000 */
[----:B------:R-:W-:Y:S01]  /*7bc0*/  ISETP.GT.AND P2, PT, R2, 0x8, P0 ;  /* 0x000000080200780c */ /* 0x000fe20000744270 */
[----:B------:R-:W-:Y:S01]  /*7bd0*/  @P5 STG.E.U16 desc[UR50][R4.64+0x10], R28 ;  /* 0x0000101c04005986 */ /* 0x000fe2000c101532 */
[----:B------:R-:W-:Y:S01]  /*7be0*/  ISETP.GT.AND P0, PT, R0, 0x11, PT ;  /* 0x000000110000780c */ /* 0x000fe20003f04270 */
[-C--:B------:R-:W-:Y:S01]  /*7bf0*/  FMUL R40, R40, R23.reuse ;  /* 0x0000001728287220 */ /* 0x080fe20000400000 */
[----:B------:R-:W-:Y:S01]  /*7c00*/  F2FP.BF16.F32.PACK_AB R30, RZ, R30 ;  /* 0x0000001eff1e723e */ /* 0x000fe200000010ff */
[----:B------:R-:W-:Y:S01]  /*7c10*/  @P4 STG.E.U16 desc[UR50][R4.64+0x12], R29 ;  /* 0x0000121d04004986 */ /* 0x000fe2000c101532 */
[C---:B------:R-:W-:Y:S01]  /*7c20*/  ISETP.GT.AND P4, PT, R2.reuse, RZ, P3 ;  /* 0x000000ff0200720c */ /* 0x040fe20001f84270 */
[----:B------:R-:W-:Y:S01]  /*7c30*/  FMUL R41, R41, R23 ;  /* 0x0000001729297220 */ /* 0x000fe20000400000 */
[----:B------:R-:W-:Y:S01]  /*7c40*/  ISETP.GT.AND P5, PT, R2, RZ, P0 ;  /* 0x000000ff0200720c */ /* 0x000fe200007a4270 */
[----:B------:R-:W-:Y:S01]  /*7c50*/  @P1 STG.E.U16 desc[UR50][R6.64+0x10], R30 ;  /* 0x0000101e06001986 */ /* 0x000fe2000c101532 */
[----:B------:R-:W-:Y:S01]  /*7c60*/  F2FP.BF16.F32.PACK_AB R31, RZ, R31 ;  /* 0x0000001fff1f723e */ /* 0x000fe200000010ff */
[-C--:B------:R-:W-:Y:S01]  /*7c70*/  FMUL R42, R42, R23.reuse ;  /* 0x000000172a2a7220 */ /* 0x080fe20000400000 */
[----:B------:R-:W-:Y:S01]  /*7c80*/  F2FP.BF16.F32.PACK_AB R32, RZ, R32 ;  /* 0x00000020ff20723e */ /* 0x000fe200000010ff */
[----:B------:R-:W-:Y:S01]  /*7c90*/  FMUL R43, R43, R23 ;  /* 0x000000172b2b7220 */ /* 0x000fe20000400000 */
[----:B------:R-:W-:Y:S01]  /*7ca0*/  ISETP.GT.AND P1, PT, R2, 0x8, P3 ;  /* 0x000000080200780c */ /* 0x000fe20001f24270 */
[----:B------:R-:W-:Y:S01]  /*7cb0*/  @P2 STG.E.U16 desc[UR50][R6.64+0x12], R31 ;  /* 0x0000121f06002986 */ /* 0x000fe2000c101532 */
[----:B------:R-:W-:Y:S01]  /*7cc0*/  F2FP.BF16.F32.PACK_AB R33, RZ, R33 ;  /* 0x00000021ff21723e */ /* 0x000fe200000010ff */
[-C--:B------:R-:W-:Y:S01]  /*7cd0*/  FMUL R44, R44, R23.reuse ;  /* 0x000000172c2c7220 */ /* 0x080fe20000400000 */
[----:B------:R-:W-:Y:S01]  /*7ce0*/  ISETP.GT.AND P3, PT, R0, 0x18, PT ;  /* 0x000000180000780c */ /* 0x000fe20003f64270 */
[----:B------:R-:W-:Y:S01]  /*7cf0*/  @P4 STG.E.U16 desc[UR50][R4.64+0x20], R32 ;  /* 0x0000202004004986 */ /* 0x000fe2000c101532 */
[----:B------:R-:W-:Y:S01]  /*7d00*/  ISETP.GT.AND P2, PT, R2, 0x8, P0 ;  /* 0x000000080200780c */ /* 0x000fe20000744270 */
[-C--:B------:R-:W-:Y:S01]  /*7d10*/  FMUL R45, R45, R23.reuse ;  /* 0x000000172d2d7220 */ /* 0x080fe20000400000 */
[----:B------:R-:W-:Y:S01]  /*7d20*/  ISETP.GT.AND P0, PT, R0, 0x19, PT ;  /* 0x000000190000780c */ /* 0x000fe20003f04270 */
[----:B------:R-:W-:Y:S01]  /*7d30*/  @P5 STG.E.U16 desc[UR50][R4.64+0x22], R33 ;  /* 0x0000222104005986 */ /* 0x000fe2000c101532 */
[----:B------:R-:W-:Y:S01]  /*7d40*/  ISETP.GT.AND P4, PT, R2, RZ, P3 ;  /* 0x000000ff0200720c */ /* 0x000fe20001f84270 */
[-C--:B------:R-:W-:Y:S01]  /*7d50*/  FMUL R46, R46, R23.reuse ;  /* 0x000000172e2e7220 */ /* 0x080fe20000400000 */
[----:B------:R-:W-:Y:S01]  /*7d60*/  ISETP.GT.AND P5, PT, R2, RZ, P0 ;  /* 0x000000ff0200720c */ /* 0x000fe200007a4270 */
[-C--:B------:R-:W-:Y:S01]  /*7d70*/  FMUL R47, R47, R23.reuse ;  /* 0x000000172f2f7220 */ /* 0x080fe20000400000 */
[----:B------:R-:W-:Y:S01]  /*7d80*/  F2FP.BF16.F32.PACK_AB R34, RZ, R34 ;  /* 0x00000022ff22723e */ /* 0x000fe200000010ff */
[----:B------:R-:W-:Y:S01]  /*7d90*/  FMUL R48, R48, R23 ;  /* 0x0000001730307220 */ /* 0x000fe20000400000 */
[----:B------:R-:W-:Y:S01]  /*7da0*/  F2FP.BF16.F32.PACK_AB R35, RZ, R35 ;  /* 0x00000023ff23723e */ /* 0x000fe200000010ff */
[-C--:B------:R-:W-:Y:S01]  /*7db0*/  FMUL R49, R49, R23.reuse ;  /* 0x0000001731317220 */ /* 0x080fe20000400000 */
[----:B------:R-:W-:Y:S01]  /*7dc0*/  F2FP.BF16.F32.PACK_AB R36, RZ, R36 ;  /* 0x00000024ff24723e */ /* 0x000fe200000010ff */
[----:B------:R-:W-:Y:S01]  /*7dd0*/  @P1 STG.E.U16 desc[UR50][R6.64+0x20], R34 ;  /* 0x0000202206001986 */ /* 0x000fe2000c101532 */
[----:B------:R-:W-:Y:S01]  /*7de0*/  ISETP.GT.AND P1, PT, R2, 0x8, P3 ;  /* 0x000000080200780c */ /* 0x000fe20001f24270 */
[----:B------:R-:W-:Y:S01]  /*7df0*/  FMUL R50, R50, R23 ;  /* 0x0000001732327220 */ /* 0x000fe20000400000 */
[----:B------:R-:W-:Y:S01]  /*7e00*/  F2FP.BF16.F32.PACK_AB R37, RZ, R37 ;  /* 0x00000025ff25723e */ /* 0x000fe200000010ff */
[----:B------:R-:W-:Y:S01]  /*7e10*/  @P2 STG.E.U16 desc[UR50][R6.64+0x22], R35 ;  /* 0x0000222306002986 */ /* 0x000fe2000c101532 */
[----:B------:R-:W-:Y:S01]  /*7e20*/  ISETP.GT.AND P3, PT, R0, 0x20, PT ;  /* 0x000000200000780c */ /* 0x000fe20003f64270 */
[-C--:B------:R-:W-:Y:S01]  /*7e30*/  FMUL R51, R51, R23.reuse ;  /* 0x0000001733337220 */ /* 0x080fe20000400000 */
[----:B------:R-:W-:Y:S01]  /*7e40*/  ISETP.GT.AND P2, PT, R2, 0x8, P0 ;  /* 0x000000080200780c */ /* 0x000fe20000744270 */
[----:B------:R-:W-:Y:S01]  /*7e50*/  @P4 STG.E.U16 desc[UR50][R4.64+0x30], R36 ;  /* 0x0000302404004986 */ /* 0x000fe2000c101532 */
[----:B------:R-:W-:Y:S01]  /*7e60*/  ISETP.GT.AND P0, PT, R0, 0x21, PT ;  /* 0x000000210000780c */ /* 0x000fe20003f04270 */
[-C--:B------:R-:W-:Y:S01]  /*7e70*/  FMUL R52, R52, R23.reuse ;  /* 0x0000001734347220 */ /* 0x080fe20000400000 */
[C---:B------:R-:W-:Y:S01]  /*7e80*/  ISETP.GT.AND P4, PT, R2.reuse, RZ, P3 ;  /* 0x000000ff0200720c */ /* 0x040fe20001f84270 */
[----:B------:R-:W-:Y:S01]  /*7e90*/  @P5 STG.E.U16 desc[UR50][R4.64+0x32], R37 ;  /* 0x0000322504005986 */ /* 0x000fe2000c101532 */
        /* <DEDUP_REMOVED lines=328> */
[----:B------:R-:W-:-:S02]  /*9320*/  ISETP.GT.AND P1, PT, R2, 0x8, P3 ;  /* 0x000000080200780c */ /* 0x000fc40001f24270 */
[----:B------:R-:W-:Y:S01]  /*9330*/  F2FP.BF16.F32.PACK_AB R105, RZ, R105 ;  /* 0x00000069ff69723e */ /* 0x000fe200000010ff */
[----:B------:R-:W-:Y:S01]  /*9340*/  @P2 STG.E.U16 desc[UR50][R6.64+0x132], R103 ;  /* 0x0001326706002986 */ /* 0x000fe2000c101532 */
[----:B------:R-:W-:Y:S02]  /*9350*/  ISETP.GT.AND P3, PT, R0, 0xa8, PT ;  /* 0x000000a80000780c */ /* 0x000fe40003f64270 */
[----:B------:R-:W-:Y:S01]  /*9360*/  ISETP.GT.AND P2, PT, R2, 0x8, P0 ;  /* 0x000000080200780c */ /* 0x000fe20000744270 */
[----:B------:R-:W-:Y:S01]  /*9370*/  @P4 STG.E.U16 desc[UR50][R4.64+0x140], R104 ;  /* 0x0001406804004986 */ /* 0x000fe2000c101532 */
[----:B------:R-:W-:Y:S02]  /*9380*/  ISETP.GT.AND P0, PT, R0, 0xa9, PT ;  /* 0x000000a90000780c */ /* 0x000fe40003f04270 */
[C---:B------:R-:W-:Y:S01]  /*9390*/  ISETP.GT.AND P4, PT, R2.reuse, RZ, P3 ;  /* 0x000000ff0200720c */ /* 0x040fe20001f84270 */
[----:B------:R-:W-:Y:S01]  /*93a0*/  @P5 STG.E.U16 desc[UR50][R4.64+0x142], R105 ;  /* 0x0001426904005986 */ /* 0x000fe2000c101532 */
[----:B------:R-:W-:-:S02]  /*93b0*/  ISETP.GT.AND P5, PT, R2, RZ, P0 ;  /* 0x000000ff0200720c */ /* 0x000fc400007a4270 */
[----:B------:R-:W-:Y:S02]  /*93c0*/  F2FP.BF16.F32.PACK_AB R106, RZ, R106 ;  /* 0x0000006aff6a723e */ /* 0x000fe400000010ff */
[----:B------:R-:W-:Y:S02]  /*93d0*/  F2FP.BF16.F32.PACK_AB R107, RZ, R107 ;  /* 0x0000006bff6b723e */ /* 0x000fe400000010ff */
[----:B------:R-:W-:Y:S01]  /*93e0*/  F2FP.BF16.F32.PACK_AB R108, RZ, R108 ;  /* 0x0000006cff6c723e */ /* 0x000fe200000010ff */
[----:B------:R-:W-:Y:S01]  /*93f0*/  @P1 STG.E.U16 desc[UR50][R6.64+0x140], R106 ;  /* 0x0001406a06001986 */ /* 0x000fe2000c101532 */
[----:B------:R-:W-:Y:S02]  /*9400*/  ISETP.GT.AND P1, PT, R2, 0x8, P3 ;  /* 0x000000080200780c */ /* 0x000fe40001f24270 */
[----:B------:R-:W-:Y:S01]  /*9410*/  F2FP.BF16.F32.PACK_AB R109, RZ, R109 ;  /* 0x0000006dff6d723e */ /* 0x000fe200000010ff */
[----:B------:R-:W-:Y:S01]  /*9420*/  @P2 STG.E.U16 desc[UR50][R6.64+0x142], R107 ;  /* 0x0001426b06002986 */ /* 0x000fe2000c101532 */
[----:B------:R-:W-:-:S02]  /*9430*/  ISETP.GT.AND P3, PT, R0, 0xb0, PT ;  /* 0x000000b00000780c */ /* 0x000fc40003f64270 */
[----:B------:R-:W-:Y:S01]  /*9440*/  ISETP.GT.AND P2, PT, R2, 0x8, P0 ;  /* 0x000000080200780c */ /* 0x000fe20000744270 */
[----:B------:R-:W-:Y:S01]  /*9450*/  @P4 STG.E.U16 desc[UR50][R4.64+0x150], R108 ;  /* 0x0001506c04004986 */ /* 0x000fe2000c101532 */
[----:B------:R-:W-:Y:S02]  /*9460*/  ISETP.GT.AND P0, PT, R0, 0xb1, PT ;  /* 0x000000b10000780c */ /* 0x000fe40003f04270 */
[C---:B------:R-:W-:Y:S01]  /*9470*/  ISETP.GT.AND P4, PT, R2.reuse, RZ, P3 ;  /* 0x000000ff0200720c */ /* 0x040fe20001f84270 */
[----:B------:R-:W-:Y:S01]  /*9480*/  @P5 STG.E.U16 desc[UR50][R4.64+0x152], R109 ;  /* 0x0001526d04005986 */ /* 0x000fe2000c101532 */
[----:B------:R-:W-:Y:S02]  /*9490*/  ISETP.GT.AND P5, PT, R2, RZ, P0 ;  /* 0x000000ff0200720c */ /* 0x000fe400007a4270 */
[----:B------:R-:W-:Y:S02]  /*94a0*/  F2FP.BF16.F32.PACK_AB R110, RZ, R110 ;  /* 0x0000006eff6e723e */ /* 0x000fe400000010ff */
[----:B------:R-:W-:-:S02]  /*94b0*/  F2FP.BF16.F32.PACK_AB R111, RZ, R111 ;  /* 0x0000006fff6f723e */ /* 0x000fc400000010ff */
[----:B------:R-:W-:Y:S01]  /*94c0*/  F2FP.BF16.F32.PACK_AB R112, RZ, R112 ;  /* 0x00000070ff70723e */ /* 0x000fe200000010ff */
[----:B------:R-:W-:Y:S01]  /*94d0*/  @P1 STG.E.U16 desc[UR50][R6.64+0x150], R110 ;  /* 0x0001506e06001986 */ /* 0x000fe2000c101532 */
[----:B------:R-:W-:Y:S02]  /*94e0*/  ISETP.GT.AND P1, PT, R2, 0x8, P3 ;  /* 0x000000080200780c */ /* 0x000fe40001f24270 */
[----:B------:R-:W-:Y:S01]  /*94f0*/  F2FP.BF16.F32.PACK_AB R113, RZ, R113 ;  /* 0x00000071ff71723e */ /* 0x000fe200000010ff */
[----:B------:R-:W-:Y:S01]  /*9500*/  @P2 STG.E.U16 desc[UR50][R6.64+0x152], R111 ;  /* 0x0001526f06002986 */ /* 0x000fe2000c101532 */
[----:B------:R-:W-:Y:S02]  /*9510*/  ISETP.GT.AND P3, PT, R0, 0xb8, PT ;  /* 0x000000b80000780c */ /* 0x000fe40003f64270 */
[----:B------:R-:W-:Y:S01]  /*9520*/  ISETP.GT.AND P2, PT, R2, 0x8, P0 ;  /* 0x000000080200780c */ /* 0x000fe20000744270 */
[----:B------:R-:W-:Y:S01]  /*9530*/  @P4 STG.E.U16 desc[UR50][R4.64+0x160], R112 ;  /* 0x0001607004004986 */ /* 0x000fe2000c101532 */
[----:B------:R-:W-:-:S02]  /*9540*/  ISETP.GT.AND P0, PT, R0, 0xb9, PT ;  /* 0x000000b90000780c */ /* 0x000fc40003f04270 */
[C---:B------:R-:W-:Y:S01]  /*9550*/  ISETP.GT.AND P4, PT, R2.reuse, RZ, P3 ;  /* 0x000000ff0200720c */ /* 0x040fe20001f84270 */
[----:B------:R-:W-:Y:S01]  /*9560*/  @P5 STG.E.U16 desc[UR50][R4.64+0x162], R113 ;  /* 0x0001627104005986 */ /* 0x000fe2000c101532 */
[C---:B------:R-:W-:Y:S02]  /*9570*/  ISETP.GT.AND P5, PT, R2.reuse, RZ, P0 ;  /* 0x000000ff0200720c */ /* 0x040fe400007a4270 */
[----:B------:R-:W-:Y:S02]  /*9580*/  F2FP.BF16.F32.PACK_AB R114, RZ, R114 ;  /* 0x00000072ff72723e */ /* 0x000fe400000010ff */
[----:B------:R-:W-:Y:S02]  /*9590*/  F2FP.BF16.F32.PACK_AB R115, RZ, R115 ;  /* 0x00000073ff73723e */ /* 0x000fe400000010ff */
        /* <DEDUP_REMOVED lines=58> */
[C---:B------:R-:W-:Y:S02]  /*9940*/  ISETP.GT.AND P1, PT, R2.reuse, 0x8, P2 ;  /* 0x000000080200780c */ /* 0x040fe40001724270 */
[----:B------:R-:W-:Y:S01]  /*9950*/  F2FP.BF16.F32.PACK_AB R133, RZ, R133 ;  /* 0x00000085ff85723e */ /* 0x000fe200000010ff */
[----:B------:R-:W-:Y:S01]  /*9960*/  @P0 STG.E.U16 desc[UR50][R6.64+0x1a2], R131 ;  /* 0x0001a28306000986 */ /* 0x000fe2000c101532 */
[----:B------:R-:W-:-:S02]  /*9970*/  ISETP.GT.AND P2, PT, R2, 0x8, P3 ;  /* 0x000000080200780c */ /* 0x000fc40001f44270 */
[C---:B------:R-:W-:Y:S01]  /*9980*/  ISETP.GT.AND P3, PT, R0.reuse, 0xe0, PT ;  /* 0x000000e00000780c */ /* 0x040fe20003f64270 */
        /* <DEDUP_REMOVED lines=9> */
[----:B------:R-:W-:Y:S02]  /*9a20*/  F2FP.BF16.F32.PACK_AB R137, RZ, R137 ;  /* 0x00000089ff89723e */ /* 0x000fe400000010ff */
[C---:B------:R-:W-:Y:S01]  /*9a30*/  ISETP.GT.AND P1, PT, R2.reuse, 0x8, P3 ;  /* 0x000000080200780c */ /* 0x040fe20001f24270 */
[----:B------:R-:W-:Y:S01]  /*9a40*/  @P2 STG.E.U16 desc[UR50][R6.64+0x1b2], R135 ;  /* 0x0001b28706002986 */ /* 0x000fe2000c101532 */
[----:B------:R-:W-:Y:S02]  /*9a50*/  ISETP.GT.AND P0, PT, R2, 0x8, P0 ;  /* 0x000000080200780c */ /* 0x000fe40000704270 */
[----:B------:R-:W-:Y:S01]  /*9a60*/  F2FP.BF16.F32.PACK_AB R138, RZ, R138 ;  /* 0x0000008aff8a723e */ /* 0x000fe200000010ff */
[----:B------:R-:W-:Y:S01]  /*9a70*/  @P4 STG.E.U16 desc[UR50][R4.64+0x1c0], R136 ;  /* 0x0001c08804004986 */ /* 0x000fe2000c101532 */
[----:B------:R-:W-:-:S02]  /*9a80*/  ISETP.GT.AND P4, PT, R0, 0xe8, PT ;  /* 0x000000e80000780c */ /* 0x000fc40003f84270 */
[----:B------:R-:W-:Y:S01]  /*9a90*/  F2FP.BF16.F32.PACK_AB R139, RZ, R139 ;  /* 0x0000008bff8b723e */ /* 0x000fe200000010ff */
[----:B------:R-:W-:Y:S01]  /*9aa0*/  @P5 STG.E.U16 desc[UR50][R4.64+0x1c2], R137 ;  /* 0x0001c28904005986 */ /* 0x000fe2000c101532 */
[----:B------:R-:W-:Y:S02]  /*9ab0*/  ISETP.GT.AND P5, PT, R0, 0xe9, PT ;  /* 0x000000e90000780c */ /* 0x000fe40003fa4270 */
[C---:B------:R-:W-:Y:S01]  /*9ac0*/  ISETP.GT.AND P2, PT, R2.reuse, RZ, P4 ;  /* 0x000000ff0200720c */ /* 0x040fe20002744270 */
[----:B------:R-:W-:Y:S01]  /*9ad0*/  @P1 STG.E.U16 desc[UR50][R6.64+0x1c0], R138 ;  /* 0x0001c08a06001986 */ /* 0x000fe2000c101532 */
[C---:B------:R-:W-:Y:S02]  /*9ae0*/  ISETP.GT.AND P6, PT, R2.reuse, RZ, P5 ;  /* 0x000000ff0200720c */ /* 0x040fe40002fc4270 */
[----:B------:R-:W-:Y:S01]  /*9af0*/  ISETP.GT.AND P4, PT, R2, 0x8, P4 ;  /* 0x000000080200780c */ /* 0x000fe20002784270 */
[----:B------:R-:W-:Y:S01]  /*9b00*/  @P0 STG.E.U16 desc[UR50][R6.64+0x1c2], R139 ;  /* 0x0001c28b06000986 */ /* 0x000fe2000c101532 */
[----:B------:R-:W-:-:S02]  /*9b10*/  F2FP.BF16.F32.PACK_AB R140, RZ, R140 ;  /* 0x0000008cff8c723e */ /* 0x000fc400000010ff */
[----:B------:R-:W-:Y:S02]  /*9b20*/  F2FP.BF16.F32.PACK_AB R141, RZ, R141 ;  /* 0x0000008dff8d723e */ /* 0x000fe400000010ff */
[C---:B------:R-:W-:Y:S02]  /*9b30*/  ISETP.GT.AND P3, PT, R0.reuse, 0xf0, PT ;  /* 0x000000f00000780c */ /* 0x040fe40003f64270 */
[----:B------:R-:W-:Y:S01]  /*9b40*/  F2FP.BF16.F32.PACK_AB R142, RZ, R142 ;  /* 0x0000008eff8e723e */ /* 0x000fe200000010ff */
[----:B------:R-:W-:Y:S01]  /*9b50*/  @P2 STG.E.U16 desc[UR50][R4.64+0x1d0], R140 ;  /* 0x0001d08c04002986 */ /* 0x000fe2000c101532 */
[----:B------:R-:W-:Y:S02]  /*9b60*/  ISETP.GT.AND P2, PT, R0, 0xf1, PT ;  /* 0x000000f10000780c */ /* 0x000fe40003f44270 */
[----:B------:R-:W-:Y:S01]  /*9b70*/  F2FP.BF16.F32.PACK_AB R143, RZ, R143 ;  /* 0x0000008fff8f723e */ /* 0x000fe200000010ff */
[----:B------:R-:W-:Y:S01]  /*9b80*/  @P6 STG.E.U16 desc[UR50][R4.64+0x1d2], R141 ;  /* 0x0001d28d04006986 */ /* 0x000fe2000c101532 */
[----:B------:R-:W-:-:S02]  /*9b90*/  ISETP.GT.AND P6, PT, R2, 0x8, P5 ;  /* 0x000000080200780c */ /* 0x000fc40002fc4270 */
[C---:B------:R-:W-:Y:S01]  /*9ba0*/  ISETP.GT.AND P5, PT, R2.reuse, RZ, P3 ;  /* 0x000000ff0200720c */ /* 0x040fe20001fa4270 */
[----:B------:R-:W-:Y:S01]  /*9bb0*/  @P4 STG.E.U16 desc[UR50][R6.64+0x1d0], R142 ;  /* 0x0001d08e06004986 */ /* 0x000fe2000c101532 */
[C---:B------:R-:W-:Y:S02]  /*9bc0*/  ISETP.GT.AND P4, PT, R2.reuse, RZ, P2 ;  /* 0x000000ff0200720c */ /* 0x040fe40001784270 */
[----:B------:R-:W-:Y:S02]  /*9bd0*/  F2FP.BF16.F32.PACK_AB R144, RZ, R144 ;  /* 0x00000090ff90723e */ /* 0x000fe400000010ff */
[----:B------:R-:W-:Y:S02]  /*9be0*/  ISETP.GT.AND P3, PT, R2, 0x8, P3 ;  /* 0x000000080200780c */ /* 0x000fe40001f64270 */
[C---:B------:R-:W-:Y:S02]  /*9bf0*/  ISETP.GT.AND P0, PT, R0.reuse, 0xf9, PT ;  /* 0x000000f90000780c */ /* 0x040fe40003f04270 */
[----:B------:R-:W-:Y:S01]  /*9c00*/  ISETP.GT.AND P1, PT, R0, 0xf8, PT ;  /* 0x000000f80000780c */ /* 0x000fe20003f24270 */
[----:B------:R-:W-:Y:S01]  /*9c10*/  @P6 STG.E.U16 desc[UR50][R6.64+0x1d2], R143 ;  /* 0x0001d28f06006986 */ /* 0x000fe2000c101532 */
[----:B------:R-:W-:-:S02]  /*9c20*/  ISETP.GT.AND P2, PT, R2, 0x8, P2 ;  /* 0x000000080200780c */ /* 0x000fc40001744270 */
[C---:B------:R-:W-:Y:S01]  /*9c30*/  ISETP.GT.AND P6, PT, R2.reuse, RZ, P1 ;  /* 0x000000ff0200720c */ /* 0x040fe20000fc4270 */
[----:B------:R-:W-:Y:S01]  /*9c40*/  @P5 STG.E.U16 desc[UR50][R4.64+0x1e0], R144 ;  /* 0x0001e09004005986 */ /* 0x000fe2000c101532 */
[C---:B------:R-:W-:Y:S01]  /*9c50*/  ISETP.GT.AND P5, PT, R2.reuse, RZ, P0 ;  /* 0x000000ff0200720c */ /* 0x040fe200007a4270 */
[----:B------:R-:W-:Y:S01]  /*9c60*/  @P4 IMAD.MOV.U32 R3, RZ, RZ, R5 ;  /* 0x000000ffff034224 */ /* 0x000fe200078e0005 */
[C---:B------:R-:W-:Y:S02]  /*9c70*/  ISETP.GT.AND P1, PT, R2.reuse, 0x8, P1 ;  /* 0x000000080200780c */ /* 0x040fe40000f24270 */
[----:B------:R-:W-:Y:S01]  /*9c80*/  ISETP.GT.AND P0, PT, R2, 0x8, P0 ;  /* 0x000000080200780c */ /* 0x000fe20000704270 */
[----:B------:R-:W-:Y:S01]  /*9c90*/  @P4 IMAD.MOV.U32 R2, RZ, RZ, R4 ;  /* 0x000000ffff024224 */ /* 0x000fe200078e0004 */
[----:B------:R-:W-:Y:S02]  /*9ca0*/  F2FP.BF16.F32.PACK_AB R145, RZ, R145 ;  /* 0x00000091ff91723e */ /* 0x000fe400000010ff */
[----:B------:R-:W-:-:S02]  /*9cb0*/  F2FP.BF16.F32.PACK_AB R146, RZ, R146 ;  /* 0x00000092ff92723e */ /* 0x000fc400000010ff */
[----:B------:R-:W-:Y:S01]  /*9cc0*/  F2FP.BF16.F32.PACK_AB R147, RZ, R147 ;  /* 0x00000093ff93723e */ /* 0x000fe200000010ff */
[----:B------:R0:W-:Y:S01]  /*9cd0*/  @P4 STG.E.U16 desc[UR50][R2.64+0x1e2], R145 ;  /* 0x0001e29102004986 */ /* 0x0001e2000c101532 */
[----:B------:R-:W-:Y:S02]  /*9ce0*/  F2FP.BF16.F32.PACK_AB R148, RZ, R148 ;  /* 0x00000094ff94723e */ /* 0x000fe400000010ff */
[----:B------:R-:W-:Y:S02]  /*9cf0*/  F2FP.BF16.F32.PACK_AB R149, RZ, R149 ;  /* 0x00000095ff95723e */ /* 0x000fe400000010ff */
[----:B------:R-:W-:Y:S02]  /*9d00*/  F2FP.BF16.F32.PACK_AB R150, RZ, R150 ;  /* 0x00000096ff96723e */ /* 0x000fe400000010ff */
[----:B------:R-:W-:Y:S01]  /*9d10*/  F2FP.BF16.F32.PACK_AB R151, RZ, R151 ;  /* 0x00000097ff97723e */ /* 0x000fe200000010ff */
[----:B0-----:R-:W-:Y:S02]  /*9d20*/  @P3 IMAD.MOV.U32 R2, RZ, RZ, R6 ;  /* 0x000000ffff023224 */ /* 0x001fe400078e0006 */
[----:B------:R-:W-:-:S05]  /*9d30*/  @P3 IMAD.MOV.U32 R3, RZ, RZ, R7 ;  /* 0x000000ffff033224 */ /* 0x000fca00078e0007 */
[----:B------:R0:W-:Y:S02]  /*9d40*/  @P3 STG.E.U16 desc[UR50][R2.64+0x1e0], R146 ;  /* 0x0001e09202003986 */ /* 0x0001e4000c101532 */
[----:B0-----:R-:W-:Y:S02]  /*9d50*/  @P2 IMAD.MOV.U32 R2, RZ, RZ, R6 ;  /* 0x000000ffff022224 */ /* 0x001fe400078e0006 */
[----:B------:R-:W-:-:S05]  /*9d60*/  @P2 IMAD.MOV.U32 R3, RZ, RZ, R7 ;  /* 0x000000ffff032224 */ /* 0x000fca00078e0007 */
[----:B------:R0:W-:Y:S02]  /*9d70*/  @P2 STG.E.U16 desc[UR50][R2.64+0x1e2], R147 ;  /* 0x0001e29302002986 */ /* 0x0001e4000c101532 */
[----:B0-----:R-:W-:Y:S02]  /*9d80*/  @P6 IMAD.MOV.U32 R2, RZ, RZ, R4 ;  /* 0x000000ffff026224 */ /* 0x001fe400078e0004 */
[----:B------:R-:W-:-:S05]  /*9d90*/  @P6 IMAD.MOV.U32 R3, RZ, RZ, R5 ;  /* 0x000000ffff036224 */ /* 0x000fca00078e0005 */
[----:B------:R0:W-:Y:S04]  /*9da0*/  @P6 STG.E.U16 desc[UR50][R2.64+0x1f0], R148 ;  /* 0x0001f09402006986 */ /* 0x0001e8000c101532 */
[----:B------:R1:W-:Y:S01]  /*9db0*/  @P5 STG.E.U16 desc[UR50][R4.64+0x1f2], R149 ;  /* 0x0001f29504005986 */ /* 0x0003e2000c101532 */
[----:B0-----:R-:W-:Y:S02]  /*9dc0*/  @P1 IMAD.MOV.U32 R2, RZ, RZ, R6 ;  /* 0x000000ffff021224 */ /* 0x001fe400078e0006 */
[----:B------:R-:W-:-:S05]  /*9dd0*/  @P1 IMAD.MOV.U32 R3, RZ, RZ, R7 ;  /* 0x000000ffff031224 */ /* 0x000fca00078e0007 */
[----:B------:R1:W-:Y:S04]  /*9de0*/  @P1 STG.E.U16 desc[UR50][R2.64+0x1f0], R150 ;  /* 0x0001f09602001986 */ /* 0x0003e8000c101532 */
[----:B------:R1:W-:Y:S02]  /*9df0*/  @P0 STG.E.U16 desc[UR50][R6.64+0x1f2], R151 ;  /* 0x0001f29706000986 */ /* 0x0003e4000c101532 */
.L_x_285:
[----:B------:R-:W-:Y:S05]  /*9e00*/  BSYNC B0 ;  /* 0x0000000000007941 */ /* 0x000fea0003800000 */
.L_x_31:
[----:B-1----:R-:W-:Y:S01]  /*9e10*/  IMAD.U32 R2, RZ, RZ, UR36 ;  /* 0x00000024ff027e24 */ /* 0x002fe2000f8e00ff */
[----:B------:R-:W-:Y:S01]  /*9e20*/  ULDC.64 UR4, c[0x0][0x650] ;  /* 0x0001940000047ab9 */ /* 0x000fe20000000a00 */
[----:B0-----:R-:W-:Y:S01]  /*9e30*/  IMAD.U32 R0, RZ, RZ, UR40 ;  /* 0x00000028ff007e24 */ /* 0x001fe2000f8e00ff */
[----:B------:R0:W-:Y:S01]  /*9e40*/  SYNCS.ARRIVE.TRANS64.A1T0 RZ, [R158+UR47], RZ ;  /* 0x000000ff9eff79a7 */ /* 0x0001e2000810002f */
[----:B------:R-:W-:Y:S01]  /*9e50*/  IMAD.U32 R3, RZ, RZ, UR37 ;  /* 0x00000025ff037e24 */ /* 0x000fe2000f8e00ff */
[C---:B------:R-:W-:Y:S01]  /*9e60*/  LEA R16, P0, R2.reuse, R16, 0x1 ;  /* 0x0000001002107211 */ /* 0x040fe200078008ff */
[----:B-----5:R-:W-:Y:S02]  /*9e70*/  IMAD.MOV.U32 R18, RZ, RZ, -0x1 ;  /* 0xffffffffff127424 */ /* 0x020fe400078e00ff */
[----:B------:R-:W-:Y:S01]  /*9e80*/  IMAD.MOV.U32 R19, RZ, RZ, -0x1 ;  /* 0xffffffffff137424 */ /* 0x000fe200078e00ff */
[----:B------:R-:W-:Y:S01]  /*9e90*/  LEA.HI.X R17, R2, R17, R0, 0x1, P0 ;  /* 0x0000001102117211 */ /* 0x000fe200000f0c00 */
[----:B------:R-:W-:Y:S01]  /*9ea0*/  IMAD.MOV.U32 R2, RZ, RZ, -0x1 ;  /* 0xffffffffff027424 */ /* 0x000fe200078e00ff */
[----:B------:R-:W-:-:S02]  /*9eb0*/  ISETP.GE.U32.AND P0, PT, R16, UR4, PT ;  /* 0x0000000410007c0c */ /* 0x000fc4000bf06070 */
[----:B------:R-:W-:Y:S02]  /*9ec0*/  PRMT R0, RZ, 0x7610, R0 ;  /* 0x00007610ff007816 */ /* 0x000fe40000000000 */
[----:B------:R-:W-:-:S13]  /*9ed0*/  ISETP.GE.U32.AND.EX P0, PT, R17, UR5, PT, P0 ;  /* 0x0000000511007c0c */ /* 0x000fda000bf06100 */
[----:B0-----:R-:W-:Y:S05]  /*9ee0*/  @P0 BRA `(.L_x_286) ;  /* 0x00000004008c0947 */ /* 0x001fea0003800000 */
[----:B------:R-:W0:Y:S01]  /*9ef0*/  S2UR UR7, SR_CTAID.X ;  /* 0x00000000000779c3 */ /* 0x000e220000002500 */
[----:B------:R-:W-:Y:S01]  /*9f00*/  ULDC.64 UR4, c[0x0][0x628] ;  /* 0x00018a0000047ab9 */ /* 0x000fe20000000a00 */
[----:B------:R-:W-:Y:S01]  /*9f10*/  ULDC UR6, c[0x0][0x150] ;  /* 0x0000540000067ab9 */ /* 0x000fe20000000800 */
[----:B------:R-:W-:Y:S01]  /*9f20*/  ISETP.NE.U32.AND P0, PT, RZ, UR4, PT ;  /* 0x00000004ff007c0c */ /* 0x000fe2000bf05070 */
[----:B------:R-:W-:Y:S01]  /*9f30*/  ULDC UR15, c[0x0][0x630] ;  /* 0x00018c00000f7ab9 */ /* 0x000fe20000000800 */
[C---:B------:R-:W-:Y:S01]  /*9f40*/  R2UR UR16, R16.reuse ;  /* 0x00000000101072ca */ /* 0x040fe200000e0000 */
[----:B------:R-:W-:Y:S01]  /*9f50*/  ULDC UR18, c[0x0][0x154] ;  /* 0x0000550000127ab9 */ /* 0x000fe20000000800 */
[----:B------:R-:W-:Y:S01]  /*9f60*/  ISETP.NE.AND.EX P0, PT, RZ, UR5, PT, P0 ;  /* 0x00000005ff007c0c */ /* 0x000fe2000bf05300 */
[----:B------:R-:W1:Y:S01]  /*9f70*/  S2UR UR19, SR_CTAID.Y ;  /* 0x00000000001379c3 */ /* 0x000e620000002600 */
[----:B------:R-:W-:Y:S02]  /*9f80*/  R2UR UR17, R17 ;  /* 0x00000000111172ca */ /* 0x000fe400000e0000 */
[----:B------:R-:W-:-:S02]  /*9f90*/  R2UR UR12, R16 ;  /* 0x00000000100c72ca */ /* 0x000fc400000e0000 */
[----:B------:R-:W-:Y:S02]  /*9fa0*/  R2UR UR13, R17 ;  /* 0x00000000110d72ca */ /* 0x000fe400000e0000 */
[----:B0-----:R-:W-:-:S05]  /*9fb0*/  I2FP.F32.U32 R0, UR7 ;  /* 0x0000000700007c45 */ /* 0x001fca0008201000 */
[----:B------:R-:W-:-:S04]  /*9fc0*/  FMUL R0, R0, UR6 ;  /* 0x0000000600007c20 */ /* 0x000fc80008400000 */
[----:B------:R0:W0:Y:S01]  /*9fd0*/  F2I.U32.TRUNC.NTZ R2, R0 ;  /* 0x0000000000027305 */ /* 0x000022000020f000 */
[----:B-1----:R-:W-:Y:S05]  /*9fe0*/  @!P0 BRA `(.L_x_287) ;  /* 0x0000000000308947 */ /* 0x002fea0003800000 */
        /* <DEDUP_REMOVED lines=12> */
.L_x_287:
[----:B------:R-:W-:Y:S01]  /*a0b0*/  USHF.R.U64 UR6, UR12, UR15, UR13 ;  /* 0x0000000f0c067299 */ /* 0x000fe2000800120d */
[----:B0-----:R-:W-:Y:S01]  /*a0c0*/  I2FP.F32.U32 R0, UR19 ;  /* 0x0000001300007c45 */ /* 0x001fe20008201000 */
[----:B------:R-:W-:Y:S01]  /*a0d0*/  USHF.R.U32.HI UR4, URZ, UR15, UR13 ;  /* 0x0000000f3f047299 */ /* 0x000fe2000801160d */
[----:B------:R-:W-:Y:S01]  /*a0e0*/  R2UR UR14, R2 ;  /* 0x00000000020e72ca */ /* 0x000fe200000e0000 */
[----:B------:R-:W-:Y:S02]  /*a0f0*/  UIADD3 UR9, UP0, URZ, -UR6, URZ ;  /* 0x800000063f097290 */ /* 0x000fe4000ff1e03f */
[----:B------:R-:W-:Y:S01]  /*a100*/  FMUL R0, R0, UR18 ;  /* 0x0000001200007c20 */ /* 0x000fe20008400000 */
[----:B------:R-:W-:Y:S01]  /*a110*/  ULDC.64 UR12, c[0x0][0x620] ;  /* 0x00018800000c7ab9 */ /* 0x000fe20000000a00 */
[----:B------:R-:W-:Y:S01]  /*a120*/  UIADD3.X UR4, URZ, ~UR4, URZ, UP0, !UPT ;  /* 0x800000043f047290 */ /* 0x000fe200087fe43f */
[----:B------:R-:W-:Y:S01]  /*a130*/  UMOV UR10, UR16 ;  /* 0x00000010000a7c82 */ /* 0x000fe20008000000 */
[----:B------:R-:W-:-:S02]  /*a140*/  UMOV UR11, UR17 ;  /* 0x00000011000b7c82 */ /* 0x000fc40008000000 */
[----:B------:R-:W0:Y:S01]  /*a150*/  F2I.U32.TRUNC.NTZ R0, R0 ;  /* 0x0000000000007305 */ /* 0x000e22000020f000 */
[----:B------:R-:W-:Y:S02]  /*a160*/  UIMAD UR4, UR4, UR12, URZ ;  /* 0x0000000c040472a4 */ /* 0x000fe4000f8e023f */
        /* <DEDUP_REMOVED lines=9> */
[----:B------:R-:W-:Y:S01]  /*a200*/  USHF.R.U64 UR12, UR10, UR13, UR11 ;  /* 0x0000000d0a0c7299 */ /* 0x000fe2000800120b */
[----:B0-----:R-:W-:Y:S01]  /*a210*/  R2UR UR16, R0 ;  /* 0x00000000001072ca */ /* 0x001fe200000e0000 */
[----:B------:R-:W-:Y:S01]  /*a220*/  USHF.R.U32.HI UR10, URZ, UR13, UR11 ;  /* 0x0000000d3f0a7299 */ /* 0x000fe2000801160b */
[----:B------:R-:W-:Y:S01]  /*a230*/  ISETP.NE.AND.EX P0, PT, RZ, UR5, PT, P0 ;  /* 0x00000005ff007c0c */ /* 0x000fe2000bf05300 */
[----:B------:R-:W-:Y:S01]  /*a240*/  ULDC UR17, c[0x0][0x608] ;  /* 0x0001820000117ab9 */ /* 0x000fe20000000800 */
[----:B------:R-:W-:-:S02]  /*a250*/  ULOP3.LUT UR23, URZ, UR18, URZ, 0x33, !UPT ;  /* 0x000000123f177292 */ /* 0x000fc4000f8e333f */
[----:B------:R-:W-:Y:S02]  /*a260*/  USHF.R.U64 UR18, UR12, UR17, UR10 ;  /* 0x000000110c127299 */ /* 0x000fe4000800120a */
[----:B------:R-:W-:Y:S01]  /*a270*/  USHF.R.U32.HI UR10, URZ, UR17, UR10 ;  /* 0x000000113f0a7299 */ /* 0x000fe2000801160a */
[----:B------:R-:W-:Y:S01]  /*a280*/  UMOV UR20, 0x1 ;  /* 0x0000000100147882 */ /* 0x000fe20000000000 */
[----:B------:R-:W-:Y:S02]  /*a290*/  UIADD3 UR14, -UR14, URZ, URZ ;  /* 0x0000003f0e0e7290 */ /* 0x000fe4000fffe13f */
[----:B------:R-:W-:Y:S02]  /*a2a0*/  USHF.L.U32 UR13, UR20, UR22, URZ ;  /* 0x00000016140d7299 */ /* 0x000fe4000800063f */
[----:B------:R-:W-:Y:S01]  /*a2b0*/  USHF.R.U64 UR20, UR18, UR22, UR10 ;  /* 0x0000001612147299 */ /* 0x000fe2000800120a */
[----:B------:R-:W-:Y:S01]  /*a2c0*/  ULDC UR15, c[0x0][0x144] ;  /* 0x00005100000f7ab9 */ /* 0x000fe20000000800 */
[----:B------:R-:W-:Y:S01]  /*a2d0*/  ULDC UR8, c[0x0][0x600] ;  /* 0x0001800000087ab9 */ /* 0x000fe20000000800 */
[----:B------:R-:W-:-:S02]  /*a2e0*/  UIADD3 UR21, -UR16, URZ, URZ ;  /* 0x0000003f10157290 */ /* 0x000fc4000fffe13f */
[----:B------:R-:W-:Y:S02]  /*a2f0*/  USHF.R.U32.HI UR17, URZ, UR22, UR10 ;  /* 0x000000163f117299 */ /* 0x000fe4000801160a */
[----:B------:R-:W-:Y:S02]  /*a300*/  UIADD3 UR9, UR8, -0x1, URZ ;  /* 0xffffffff08097890 */ /* 0x000fe4000fffe03f */
        /* <DEDUP_REMOVED lines=16> */
.L_x_288:
[----:B------:R-:W-:Y:S01]  /*a410*/  UISETP.NE.AND UP0, UPT, UR39, URZ, UPT ;  /* 0x0000003f2700728c */ /* 0x000fe2000bf05270 */
[----:B------:R-:W-:Y:S01]  /*a420*/  IMAD.MOV.U32 R0, RZ, RZ, 0x1 ;  /* 0x00000001ff007424 */ /* 0x000fe200078e00ff */
[----:B------:R-:W-:Y:S01]  /*a430*/  USHF.R.U64 UR4, UR16, UR24, UR17 ;  /* 0x0000001810047299 */ /* 0x000fe20008001211 */
[----:B------:R-:W-:Y:S01]  /*a440*/  IMAD.U32 R19, RZ, RZ, UR6 ;  /* 0x00000006ff137e24 */ /* 0x000fe2000f8e00ff */
[----:B------:R-:W-:Y:S02]  /*a450*/  ULOP3.LUT UR18, UR18, UR23, URZ, 0xc0, !UPT ;  /* 0x0000001712127292 */ /* 0x000fe4000f8ec03f */
[----:B------:R-:W-:Y:S02]  /*a460*/  UIADD3 UR5, -UR4, URZ, URZ ;  /* 0x0000003f04057290 */ /* 0x000fe4000fffe13f */
[----:B------:R-:W-:Y:S02]  /*a470*/  ULOP3.LUT UR9, UR12, UR9, URZ, 0xc0, !UPT ;  /* 0x000000090c097292 */ /* 0x000fe4000f8ec03f */
[----:B------:R-:W-:-:S02]  /*a480*/  UIMAD UR4, UR13, UR4, UR18 ;  /* 0x000000040d0472a4 */ /* 0x000fc4000f8e0212 */
[----:B------:R-:W-:Y:S02]  /*a490*/  @UP0 UIMAD UR22, UR26, UR21, UR19 ;  /* 0x000000151a1602a4 */ /* 0x000fe4000f8e0213 */
[----:B------:R-:W-:Y:S01]  /*a4a0*/  UIMAD UR5, UR5, UR25, UR20 ;  /* 0x00000019050572a4 */ /* 0x000fe2000f8e0214 */
[----:B------:R-:W-:Y:S02]  /*a4b0*/  ULDC UR7, c[0x0][0x610] ;  /* 0x0001840000077ab9 */ /* 0x000fe40000000800 */
[----:B------:R-:W-:Y:S02]  /*a4c0*/  UIMAD UR4, UR4, UR7, UR22 ;  /* 0x00000007040472a4 */ /* 0x000fe4000f8e0216 */
[----:B------:R-:W-:-:S04]  /*a4d0*/  UIMAD UR5, UR5, UR8, UR9 ;  /* 0x00000008050572a4 */ /* 0x000fc8000f8e0209 */
[----:B------:R-:W-:Y:S02]  /*a4e0*/  USEL UR7, UR5, UR4, !UP0 ;  /* 0x0000000405077287 */ /* 0x000fe4000c000000 */
[----:B------:R-:W-:-:S04]  /*a4f0*/  USEL UR4, UR4, UR5, !UP0 ;  /* 0x0000000504047287 */ /* 0x000fc8000c000000 */
[----:B------:R-:W-:Y:S02]  /*a500*/  IMAD.U32 R2, RZ, RZ, UR7 ;  /* 0x00000007ff027e24 */ /* 0x000fe4000f8e00ff */
[----:B------:R-:W-:-:S07]  /*a510*/  IMAD.U32 R18, RZ, RZ, UR4 ;  /* 0x00000004ff127e24 */ /* 0x000fce000f8e00ff */
.L_x_286:
[----:B------:R-:W-:Y:S02]  /*a520*/  LOP3.LUT P0, RZ, R0, 0xff, RZ, 0xc0, !PT ;  /* 0x000000ff00ff7812 */ /* 0x000fe4000780c0ff */
[----:B------:R-:W-:-:S11]  /*a530*/  LOP3.LUT R166, R166, 0x1, RZ, 0x3c, !PT ;  /* 0x00000001a6a67812 */ /* 0x000fd600078e3cff */
[----:B------:R-:W-:Y:S05]  /*a540*/  @P0 BRA `(.L_x_289) ;  /* 0xffffff7000000947 */ /* 0x000fea000383ffff */
[----:B------:R-:W-:Y:S05]  /*a550*/  EXIT ;  /* 0x000000000000794d */ /* 0x000fea0003800000 */
.L_x_12:
[----:B------:R-:W-:-:S08]  /*a560*/  ISETP.NE.AND P0, PT, RZ, UR8, PT ;  /* 0x00000008ff007c0c */ /* 0x000fd0000bf05270 */
[----:B-----5:R-:W0:-:S00]  /*a570*/  USETMAXREG.DEALLOC.CTAPOOL 0x28 ;  /* 0x00000028000079c8 */ /* 0x020e0000080e0500 */
[----:B------:R-:W-:Y:S05]  /*a580*/  @P0 EXIT ;  /* 0x000000000000094d */ /* 0x000fea0003800000 */
[----:B0-----:R-:W-:Y:S01]  /*a590*/  LOP3.LUT P0, RZ, R5, 0xff, RZ, 0xc0, !PT ;  /* 0x000000ff05ff7812 */ /* 0x001fe2000780c0ff */
[----:B------:R-:W-:Y:S02]  /*a5a0*/  IMAD.MOV.U32 R8, RZ, RZ, 0x1 ;  /* 0x00000001ff087424 */ /* 0x000fe400078e00ff */
[----:B------:R-:W-:-:S10]  /*a5b0*/  IMAD.MOV.U32 R0, RZ, RZ, RZ ;  /* 0x000000ffff007224 */ /* 0x000fd400078e00ff */
[----:B------:R-:W-:Y:S05]  /*a5c0*/  @!P0 BRA `(.L_x_290) ;  /* 0x0000000c00148947 */ /* 0x000fea0003800000 */
[----:B------:R-:W-:Y:S01]  /*a5d0*/  LOP3.LUT P0, RZ, R4, 0x1f, RZ, 0xc0, !PT ;  /* 0x0000001f04ff7812 */ /* 0x000fe2000780c0ff */
[----:B------:R-:W-:Y:S01]  /*a5e0*/  ULDC UR5, c[0x0][0x658] ;  /* 0x0001960000057ab9 */ /* 0x000fe20000000800 */
[----:B------:R-:W-:Y:S01]  /*a5f0*/  UMOV UR6, 0xffffffff ;  /* 0xffffffff00067882 */ /* 0x000fe20000000000 */
[----:B------:R-:W-:Y:S01]  /*a600*/  BSSY B0, `(.L_x_290) ;  /* 0x00000c1000007945 */ /* 0x000fe20003800000 */
[----:B------:R-:W-:Y:S01]  /*a610*/  USHF.L.U32 UR6, UR6, UR5, URZ ;  /* 0x0000000506067299 */ /* 0x000fe2000800063f */
[C---:B------:R-:W-:Y:S01]  /*a620*/  ISETP.NE.AND P3, PT, R3.reuse, RZ, PT ;  /* 0x000000ff0300720c */ /* 0x040fe20003f65270 */
[----:B------:R-:W-:Y:S01]  /*a630*/  IMAD.MOV.U32 R9, RZ, RZ, 0x1 ;  /* 0x00000001ff097424 */ /* 0x000fe200078e00ff */
[----:B------:R-:W-:Y:S01]  /*a640*/  ISETP.NE.OR P0, PT, R3, RZ, !P0 ;  /* 0x000000ff0300720c */ /* 0x000fe20004705670 */
[----:B------:R-:W-:Y:S01]  /*a650*/  IMAD.MOV.U32 R8, RZ, RZ, 0x1 ;  /* 0x00000001ff087424 */ /* 0x000fe200078e00ff */
[----:B------:R-:W-:Y:S01]  /*a660*/  ULDC UR4, c[0x0][0x600] ;  /* 0x0001800000047ab9 */ /* 0x000fe20000000800 */
[----:B------:R-:W-:Y:S01]  /*a670*/  IMAD.MOV.U32 R0, RZ, RZ, RZ ;  /* 0x000000ffff007224 */ /* 0x000fe200078e00ff */
[----:B------:R-:W-:Y:S01]  /*a680*/  UMOV UR7, 0x1 ;  /* 0x0000000100077882 */ /* 0x000fe20000000000 */
[----:B------:R-:W-:-:S02]  /*a690*/  UIADD3 UR19, UR38, 0x1, URZ ;  /* 0x0000000126137890 */ /* 0x000fc4000fffe03f */
[----:B------:R-:W-:Y:S02]  /*a6a0*/  ULOP3.LUT UR22, UR41, 0x2, URZ, 0xfc, !UPT ;  /* 0x0000000229167892 */ /* 0x000fe4000f8efc3f */
[----:B------:R-:W-:Y:S02]  /*a6b0*/  UIADD3 UR4, UR4, -0x1, URZ ;  /* 0xffffffff04047890 */ /* 0x000fe4000fffe03f */
[----:B------:R-:W-:Y:S02]  /*a6c0*/  USHF.L.U32 UR5, UR7, UR5, URZ ;  /* 0x0000000507057299 */ /* 0x000fe4000800063f */
[----:B------:R-:W-:Y:S01]  /*a6d0*/  ULOP3.LUT UR6, URZ, UR6, URZ, 0x33, !UPT ;  /* 0x000000063f067292 */ /* 0x000fe2000f8e333f */
[----:B------:R-:W-:-:S11]  /*a6e0*/  ULDC.64 UR20, c[0x0][0x198] ;  /* 0x0000660000147ab9 */ /* 0x000fd60000000a00 */
.L_x_302:
[----:B------:R-:W-:-:S03]  /*a6f0*/  UMOV UR7, 0xffffffff ;  /* 0xffffffff00077882 */ /* 0x000fc60000000000 */
[----:B------:R-:W-:Y:S05]  /*a700*/  BRA.DIV UR7, `(.L_x_291) ;  /* 0x0000000e07dc7947 */ /* 0x000fea000b800000 */
[----:B------:R-:W-:-:S13]  /*a710*/  ELECT P6, URZ, PT ;  /* 0x00000000003f782f */ /* 0x000fda00038c0000 */
.L_x_315:
[----:B------:R-:W0:Y:S01]  /*a720*/  LDC R3, c[0x0][0x28c] ;  /* 0x0000a300ff037b82 */ /* 0x000e220000000800 */
[----:B------:R-:W-:Y:S01]  /*a730*/  BSSY B1, `(.L_x_292) ;  /* 0x0000038000017945 */ /* 0x000fe20003800000 */
[----:B0-----:R-:W-:-:S13]  /*a740*/  ISETP.LT.OR P6, PT, R3, 0x1, !P6 ;  /* 0x000000010300780c */ /* 0x001fda00077c1670 */
[----:B------:R-:W-:Y:S05]  /*a750*/  @P6 BRA `(.L_x_293) ;  /* 0x0000000000d46947 */ /* 0x000fea0003800000 */
[----:B------:R-:W-:Y:S02]  /*a760*/  IMAD.SHL.U32 R6, R2, 0x100, RZ ;  /* 0x0000010002067824 */ /* 0x000fe400078e00ff */
[----:B------:R-:W-:Y:S02]  /*a770*/  IMAD.SHL.U32 R18, R18, 0x40, RZ ;  /* 0x0000004012127824 */ /* 0x000fe400078e00ff */
[----:B------:R-:W-:Y:S02]  /*a780*/  IMAD.MOV.U32 R11, RZ, RZ, RZ ;  /* 0x000000ffff0b7224 */ /* 0x000fe400078e00ff */
[----:B------:R-:W-:Y:S02]  /*a790*/  IMAD.U32 R12, RZ, RZ, UR19 ;  /* 0x00000013ff0c7e24 */ /* 0x000fe4000f8e00ff */
[----:B------:R-:W-:Y:S02]  /*a7a0*/  IMAD.MOV.U32 R2, RZ, RZ, R8 ;  /* 0x000000ffff027224 */ /* 0x000fe400078e0008 */
[----:B------:R-:W-:-:S07]  /*a7b0*/  IMAD.MOV.U32 R3, RZ, RZ, R0 ;  /* 0x000000ffff037224 */ /* 0x000fce00078e0000 */
.L_x_297:
[----:B------:R-:W0:Y:S01]  /*a7c0*/  S2R R5, SR_CgaCtaId ;  /* 0x0000000000057919 */ /* 0x000e220000008800 */
[----:B------:R-:W-:-:S04]  /*a7d0*/  MOV R4, 0x400 ;  /* 0x0000040000047802 */ /* 0x000fc80000000f00 */
[----:B0-----:R-:W-:Y:S02]  /*a7e0*/  LEA R10, R5, R4, 0x18 ;  /* 0x00000004050a7211 */ /* 0x001fe400078ec0ff */
[----:B------:R-:W-:Y:S01]  /*a7f0*/  SHF.L.U32 R4, R2, 0x1f, RZ ;  /* 0x0000001f02047819 */ /* 0x000fe200000006ff */
[----:B------:R-:W0:Y:S02]  /*a800*/  @!P3 LDC R5, c[0x0][0x500] ;  /* 0x00014000ff05bb82 */ /* 0x000e240000000800 */
[----:B------:R-:W-:-:S04]  /*a810*/  IMAD R7, R3, 0x8, R10 ;  /* 0x0000000803077824 */ /* 0x000fc800078e020a */
[----:B------:R-:W1:Y:S02]  /*a820*/  SYNCS.PHASECHK.TRANS64.TRYWAIT P1, [R7+URZ+0x20], R4 ;  /* 0x00002004070075a7 */ /* 0x000e64000802017f */
[----:B-1----:R-:W-:Y:S05]  /*a830*/  @!P1 BRA `(.L_x_294) ;  /* 0x0000000c00b09947 */ /* 0x002fea0003800000 */
.L_x_316:
[----:B------:R-:W-:Y:S01]  /*a840*/  UPRMT UR7, UR22, 0x9910, URZ ;  /* 0x0000991016077896 */ /* 0x000fe2000800003f */
[----:B0-----:R0:W-:Y:S03]  /*a850*/  @!P3 SYNCS.ARRIVE.TRANS64 RZ, [R7+URZ], R5 ;  /* 0x0000000507ffb9a7 */ /* 0x0011e6000800003f */
[----:B------:R-:W-:-:S06]  /*a860*/  UISETP.NE.AND UP0, UPT, UR7, 0x2, UPT ;  /* 0x000000020700788c */ /* 0x000fcc000bf05270 */
[----:B------:R-:W-:-:S13]  /*a870*/  PLOP3.LUT P1, PT, PT, PT, UP0, 0x80, 0x0 ;  /* 0x000000000000781c */ /* 0x000fda0003f2f008 */
[----:B0-----:R-:W-:Y:S05]  /*a880*/  @P1 BRA `(.L_x_295) ;  /* 0x0000000000041947 */ /* 0x001fea0003800000 */
[----:B------:R-:W-:Y:S01]  /*a890*/  BPT.TRAP 0x1 ;  /* 0x000000040000795c */ /* 0x000fe20000300000 */
.L_x_295:
[----:B------:R-:W-:Y:S05]  /*a8a0*/  @P0 BRA `(.L_x_296) ;  /* 0x0000000000040947 */ /* 0x000fea0003800000 */
[----:B------:R-:W-:Y:S01]  /*a8b0*/  BPT.TRAP 0x1 ;  /* 0x000000040000795c */ /* 0x000fe20000300000 */
.L_x_296:
[--C-:B-1----:R-:W-:Y:S01]  /*a8c0*/  IMAD R4, R3, 0x2000, R10.reuse ;  /* 0x0000200003047824 */ /* 0x102fe200078e020a */
[----:B------:R-:W-:Y:S01]  /*a8d0*/  R2UR UR9, R7 ;  /* 0x00000000070972ca */ /* 0x000fe200000e0000 */
[C---:B------:R-:W-:Y:S01]  /*a8e0*/  IMAD R10, R3.reuse, 0x8000, R10 ;  /* 0x00008000030a7824 */ /* 0x040fe200078e020a */
[----:B------:R-:W-:Y:S01]  /*a8f0*/  UIADD3 UR14, UP0, UR20, 0xf0, URZ ;  /* 0x000000f0140e7890 */ /* 0x000fe2000ff1e03f */
[----:B------:R-:W-:Y:S01]  /*a900*/  VIADD R12, R12, 0xffffffff ;  /* 0xffffffff0c0c7836 */ /* 0x000fe20000000000 */
[----:B------:R-:W-:Y:S01]  /*a910*/  R2UR UR7, R4 ;  /* 0x00000000040772ca */ /* 0x000fe200000e0000 */
[----:B------:R-:W-:Y:S01]  /*a920*/  UIADD3 UR24, UP1, UR20, 0x1f0, URZ ;  /* 0x000001f014187890 */ /* 0x000fe2000ff3e03f */
[----:B------:R-:W-:Y:S01]  /*a930*/  R2UR UR8, R10 ;  /* 0x000000000a0872ca */ /* 0x000fe200000e0000 */
[----:B------:R-:W-:Y:S01]  /*a940*/  UIADD3.X UR15, URZ, UR21, URZ, UP0, !UPT ;  /* 0x000000153f0f7290 */ /* 0x000fe200087fe43f */
[----:B------:R-:W-:Y:S01]  /*a950*/  R2UR UR11, R18 ;  /* 0x00000000120b72ca */ /* 0x000fe200000e0000 */
[----:B------:R-:W-:Y:S01]  /*a960*/  VIADD R3, R3, 0x1 ;  /* 0x0000000103037836 */ /* 0x000fe20000000000 */
[----:B------:R-:W-:Y:S01]  /*a970*/  R2UR UR10, R11 ;  /* 0x000000000b0a72ca */ /* 0x000fe200000e0000 */
[----:B------:R-:W-:Y:S01]  /*a980*/  UIADD3.X UR25, URZ, UR21, URZ, UP1, !UPT ;  /* 0x000000153f197290 */ /* 0x000fe20008ffe43f */
[----:B------:R-:W-:Y:S01]  /*a990*/  R2UR UR12, R19 ;  /* 0x00000000130c72ca */ /* 0x000fe200000e0000 */
[----:B------:R-:W-:Y:S01]  /*a9a0*/  UMOV UR16, 0x0 ;  /* 0x0000000000107882 */ /* 0x000fe20000000000 */
[----:B------:R-:W-:Y:S01]  /*a9b0*/  R2UR UR18, R6 ;  /* 0x00000000061272ca */ /* 0x000fe200000e0000 */
[----:B------:R-:W-:Y:S01]  /*a9c0*/  UMOV UR17, 0x10000000 ;  /* 0x1000000000117882 */ /* 0x000fe20000000000 */
[----:B------:R-:W-:Y:S01]  /*a9d0*/  ISETP.GT.AND P2, PT, R12, 0x1, PT ;  /* 0x000000010c00780c */ /* 0x000fe20003f44270 */
[----:B------:R-:W-:Y:S01]  /*a9e0*/  UIADD3 UR7, UR7, 0x180, URZ ;  /* 0x0000018007077890 */ /* 0x000fe2000fffe03f */
[----:B------:R-:W-:Y:S01]  /*a9f0*/  ISETP.NE.AND P1, PT, R3, 0x4, PT ;  /* 0x000000040300780c */ /* 0x000fe20003f25270 */
[----:B------:R-:W-:Y:S01]  /*aa00*/  UIADD3 UR13, UR8, 0x8180, URZ ;  /* 0x00008180080d7890 */ /* 0x000fe2000fffe03f */
[----:B------:R-:W-:-:S02]  /*aa10*/  VIADD R11, R11, 0x40 ;  /* 0x000000400b0b7836 */ /* 0x000fc40000000000 */
[----:B------:R-:W-:Y:S02]  /*aa20*/  SEL R5, RZ, 0x1, P1 ;  /* 0x00000001ff057807 */ /* 0x000fe40000800000 */
[----:B------:R-:W-:Y:S01]  /*aa30*/  UMOV UR8, UR7 ;  /* 0x0000000700087c82 */ /* 0x000fe20008000000 */
[----:B------:R-:W-:Y:S01]  /*aa40*/  SEL R3, R3, RZ, P1 ;  /* 0x000000ff03037207 */ /* 0x000fe20000800000 */
[----:B------:R0:W-:Y:S01]  /*aa50*/  UTMALDG.3D [UR8], [UR14], desc[UR16] ;  /* 0x000010080e0075b4 */ /* 0x0001e20008011000 */
[----:B------:R-:W-:Y:S01]  /*aa60*/  LOP3.LUT R2, R2, R5, RZ, 0x3c, !PT ;  /* 0x0000000502027212 */ /* 0x000fe200078e3cff */
[----:B0-----:R-:W-:Y:S01]  /*aa70*/  UMOV UR8, UR13 ;  /* 0x0000000d00087c82 */ /* 0x001fe20008000000 */
[----:B------:R-:W-:Y:S02]  /*aa80*/  UMOV UR11, UR18 ;  /* 0x00000012000b7c82 */ /* 0x000fe40008000000 */
[----:B------:R0:W-:Y:S02]  /*aa90*/  UTMALDG.3D [UR8], [UR24], desc[UR16] ;  /* 0x00001008180075b4 */ /* 0x0001e40008011000 */
[----:B0-----:R-:W-:Y:S05]  /*aaa0*/  @P2 BRA `(.L_x_297) ;  /* 0xfffffffc00442947 */ /* 0x001fea000383ffff */
.L_x_293:
[----:B------:R-:W-:Y:S05]  /*aab0*/  BSYNC B1 ;  /* 0x0000000000017941 */ /* 0x000fea0003800000 */
.L_x_292:
[----:B------:R-:W-:Y:S01]  /*aac0*/  LOP3.LUT P4, RZ, R9, 0xff, RZ, 0xc0, !PT ;  /* 0x000000ff09ff7812 */ /* 0x000fe2000788c0ff */
[----:B------:R-:W-:Y:S01]  /*aad0*/  VIADD R0, R0, UR38 ;  /* 0x0000002600007c36 */ /* 0x000fe20008000000 */
[----:B------:R-:W-:Y:S01]  /*aae0*/  ULDC.64 UR8, c[0x0][0x650] ;  /* 0x0001940000087ab9 */ /* 0x000fe20000000a00 */
[----:B------:R-:W-:Y:S01]  /*aaf0*/  BSSY B1, `(.L_x_298) ;  /* 0x000006f000017945 */ /* 0x000fe20003800000 */
[----:B------:R-:W-:Y:S01]  /*ab00*/  IMAD.MOV.U32 R18, RZ, RZ, -0x1 ;  /* 0xffffffffff127424 */ /* 0x000fe200078e00ff */
[----:B------:R-:W-:Y:S01]  /*ab10*/  PRMT R9, RZ, 0x7610, R9 ;  /* 0x00007610ff097816 */ /* 0x000fe20000000009 */
[----:B------:R-:W-:Y:S01]  /*ab20*/  IMAD.MOV.U32 R19, RZ, RZ, -0x1 ;  /* 0xffffffffff137424 */ /* 0x000fe200078e00ff */
[C---:B------:R-:W-:Y:S02]  /*ab30*/  ISETP.GT.U32.AND P1, PT, R0.reuse, 0x3, PT ;  /* 0x000000030000780c */ /* 0x040fe40003f24070 */
[----:B------:R-:W-:Y:S02]  /*ab40*/  SHF.R.U32.HI R2, RZ, 0x2, R0 ;  /* 0x00000002ff027819 */ /* 0x000fe40000011600 */
[----:B------:R-:W-:-:S02]  /*ab50*/  LOP3.LUT R0, R0, 0x3, RZ, 0xc0, !PT ;  /* 0x0000000300007812 */ /* 0x000fc400078ec0ff */
[----:B------:R-:W0:Y:S01]  /*ab60*/  @P4 S2R R4, SR_CgaCtaId ;  /* 0x0000000000044919 */ /* 0x000e220000008800 */
[----:B------:R-:W-:Y:S02]  /*ab70*/  @P4 MOV R3, 0x400 ;  /* 0x0000040000034802 */ /* 0x000fe40000000f00 */
[----:B------:R-:W-:-:S04]  /*ab80*/  LOP3.LUT R2, R2, 0x1, RZ, 0xc0, !PT ;  /* 0x0000000102027812 */ /* 0x000fc800078ec0ff */
[----:B------:R-:W-:Y:S02]  /*ab90*/  ISETP.NE.U32.AND P2, PT, R2, 0x1, PT ;  /* 0x000000010200780c */ /* 0x000fe40003f45070 */
[----:B0-----:R-:W-:Y:S01]  /*aba0*/  @P4 LEA R3, R4, R3, 0x18 ;  /* 0x0000000304034211 */ /* 0x001fe200078ec0ff */
[----:B------:R-:W-:-:S03]  /*abb0*/  IMAD.U32 R4, RZ, RZ, UR38 ;  /* 0x00000026ff047e24 */ /* 0x000fc6000f8e00ff */
[----:B------:R0:W-:Y:S01]  /*abc0*/  @P4 SYNCS.ARRIVE.TRANS64.A1T0 RZ, [R3+URZ+0x78], RZ ;  /* 0x000078ff03ff49a7 */ /* 0x0001e2000810003f */
[----:B------:R-:W-:Y:S02]  /*abd0*/  IADD3 R16, P4, R16, UR36, RZ ;  /* 0x0000002410107c10 */ /* 0x000fe4000ff9e0ff */
[----:B------:R-:W-:Y:S02]  /*abe0*/  ISETP.LT.U32.AND P1, PT, R4, 0x4, P1 ;  /* 0x000000040400780c */ /* 0x000fe40000f21070 */
[----:B------:R-:W-:Y:S02]  /*abf0*/  IADD3.X R17, R17, UR40, RZ, P4, !PT ;  /* 0x0000002811117c10 */ /* 0x000fe4000a7fe4ff */
[----:B------:R-:W-:Y:S02]  /*ac00*/  ISETP.GE.U32.AND P4, PT, R16, UR8, PT ;  /* 0x0000000810007c0c */ /* 0x000fe4000bf86070 */
[----:B0-----:R-:W-:Y:S02]  /*ac10*/  SEL R3, RZ, 0x1, !P1 ;  /* 0x00000001ff037807 */ /* 0x001fe40004800000 */
[----:B------:R-:W-:-:S02]  /*ac20*/  ISETP.GE.U32.AND.EX P1, PT, R17, UR9, PT, P4 ;  /* 0x0000000911007c0c */ /* 0x000fc4000bf26140 */
[----:B------:R-:W-:-:S04]  /*ac30*/  ISETP.GT.U32.AND P2, PT, R4, 0x3, !P2 ;  /* 0x000000030400780c */ /* 0x000fc80005744070 */
[----:B------:R-:W-:-:S04]  /*ac40*/  SEL R2, RZ, 0x1, !P2 ;  /* 0x00000001ff027807 */ /* 0x000fc80005000000 */
[--C-:B------:R-:W-:Y:S01]  /*ac50*/  LOP3.LUT R8, R2, R8, R3.reuse, 0x96, !PT ;  /* 0x0000000802087212 */ /* 0x100fe200078e9603 */
[----:B------:R-:W-:Y:S01]  /*ac60*/  IMAD.MOV.U32 R2, RZ, RZ, -0x1 ;  /* 0xffffffffff027424 */ /* 0x000fe200078e00ff */
[----:B------:R-:W-:Y:S01]  /*ac70*/  PRMT R3, RZ, 0x7610, R3 ;  /* 0x00007610ff037816 */ /* 0x000fe20000000003 */
[----:B------:R-:W-:Y:S06]  /*ac80*/  @P1 BRA `(.L_x_299) ;  /* 0x0000000400541947 */ /* 0x000fec0003800000 */
[----:B------:R-:W0:Y:S01]  /*ac90*/  S2UR UR7, SR_CTAID.X ;  /* 0x00000000000779c3 */ /* 0x000e220000002500 */
[----:B------:R-:W-:Y:S01]  /*aca0*/  ULDC.64 UR8, c[0x0][0x628] ;  /* 0x00018a0000087ab9 */ /* 0x000fe20000000a00 */
[----:B------:R-:W-:Y:S01]  /*acb0*/  ULDC UR10, c[0x0][0x150] ;  /* 0x00005400000a7ab9 */ /* 0x000fe20000000800 */
[----:B------:R-:W-:Y:S01]  /*acc0*/  ISETP.NE.U32.AND P1, PT, RZ, UR8, PT ;  /* 0x00000008ff007c0c */ /* 0x000fe2000bf25070 */
[----:B------:R-:W-:Y:S01]  /*acd0*/  ULDC UR11, c[0x0][0x630] ;  /* 0x00018c00000b7ab9 */ /* 0x000fe20000000800 */
[----:B------:R-:W-:Y:S01]  /*ace0*/  ULDC UR13, c[0x0][0x154] ;  /* 0x00005500000d7ab9 */ /* 0x000fe20000000800 */
[----:B------:R-:W-:Y:S01]  /*acf0*/  IMAD.MOV.U32 R2, RZ, RZ, R16 ;  /* 0x000000ffff027224 */ /* 0x000fe200078e0010 */
[----:B------:R-:W-:Y:S01]  /*ad00*/  ISETP.NE.AND.EX P1, PT, RZ, UR9, PT, P1 ;  /* 0x00000009ff007c0c */ /* 0x000fe2000bf25310 */
[----:B------:R-:W1:Y:S01]  /*ad10*/  S2UR UR12, SR_CTAID.Y ;  /* 0x00000000000c79c3 */ /* 0x000e620000002600 */
[----:B0-----:R-:W-:-:S05]  /*ad20*/  I2FP.F32.U32 R3, UR7 ;  /* 0x0000000700037c45 */ /* 0x001fca0008201000 */
[----:B------:R-:W-:Y:S01]  /*ad30*/  FMUL R10, R3, UR10 ;  /* 0x0000000a030a7c20 */ /* 0x000fe20008400000 */
[----:B------:R-:W-:-:S05]  /*ad40*/  IMAD.MOV.U32 R3, RZ, RZ, R17 ;  /* 0x000000ffff037224 */ /* 0x000fca00078e0011 */
[----:B------:R-:W-:Y:S05]  /*ad50*/  @!P1 BRA `(.L_x_300) ;  /* 0x0000000000289947 */ /* 0x000fea0003800000 */
[----:B------:R-:W-:Y:S02]  /*ad60*/  ULDC UR10, c[0x0][0x634] ;  /* 0x00018d00000a7ab9 */ /* 0x000fe40000000800 */
[----:B------:R-:W-:-:S05]  /*ad70*/  IADD3 R7, P1, R16, UR10, RZ ;  /* 0x0000000a10077c10 */ /* 0x000fca000ff3e0ff */
[----:B------:R-:W-:-:S04]  /*ad80*/  IMAD.X R11, RZ, RZ, R17, P1 ;  /* 0x000000ffff0b7224 */ /* 0x000fc800008e0611 */
[----:B------:R-:W-:-:S04]  /*ad90*/  IMAD.WIDE.U32 R4, R11, UR8, RZ ;  /* 0x000000080b047c25 */ /* 0x000fc8000f8e00ff */
[----:B------:R-:W-:-:S04]  /*ada0*/  IMAD.WIDE.U32 R4, P1, R7, UR9, R4 ;  /* 0x0000000907047c25 */ /* 0x000fc8000f820004 */
[----:B------:R-:W-:-:S04]  /*adb0*/  IMAD.WIDE.U32 R6, R7, UR8, RZ ;  /* 0x0000000807067c25 */ /* 0x000fc8000f8e00ff */
[----:B------:R-:W-:Y:S01]  /*adc0*/  IMAD.X R3, RZ, RZ, RZ, P1 ;  /* 0x000000ffff037224 */ /* 0x000fe200008e06ff */
[----:B------:R-:W-:Y:S01]  /*add0*/  IADD3 RZ, P1, R7, R4, RZ ;  /* 0x0000000407ff7210 */ /* 0x000fe20007f3e0ff */
[----:B------:R-:W-:-:S04]  /*ade0*/  IMAD.MOV.U32 R2, RZ, RZ, R5 ;  /* 0x000000ffff027224 */ /* 0x000fc800078e0005 */
[----:B------:R-:W-:-:S08]  /*adf0*/  IMAD.WIDE.U32.X R2, R11, UR9, R2, P1 ;  /* 0x000000090b027c25 */ /* 0x000fd000088e0402 */
.L_x_300:
[--C-:B------:R-:W-:Y:S01]  /*ae00*/  SHF.R.U64 R19, R2, UR11, R3.reuse ;  /* 0x0000000b02137c19 */ /* 0x100fe20008001203 */
[----:B------:R-:W0:Y:S01]  /*ae10*/  F2I.U32.TRUNC.NTZ R10, R10 ;  /* 0x0000000a000a7305 */ /* 0x000e22000020f000 */
[----:B------:R-:W-:Y:S01]  /*ae20*/  SHF.R.U32.HI R2, RZ, UR11, R3 ;  /* 0x0000000bff027c19 */ /* 0x000fe20008011603 */
[----:B------:R-:W-:Y:S01]  /*ae30*/  ULDC.64 UR8, c[0x0][0x620] ;  /* 0x0001880000087ab9 */ /* 0x000fe20000000a00 */
[----:B------:R-:W-:Y:S01]  /*ae40*/  IADD3 R5, P1, RZ, -R19, RZ ;  /* 0x80000013ff057210 */ /* 0x000fe20007f3e0ff */
[----:B------:R-:W-:Y:S01]  /*ae50*/  ULDC.64 UR14, c[0x0][0x640] ;  /* 0x00019000000e7ab9 */ /* 0x000fe20000000a00 */
[----:B-1----:R-:W-:Y:S01]  /*ae60*/  I2FP.F32.U32 R4, UR12 ;  /* 0x0000000c00047c45 */ /* 0x002fe20008201000 */
[----:B------:R-:W1:Y:S01]  /*ae70*/  LDC R15, c[0x0][0x610] ;  /* 0x00018400ff0f7b82 */ /* 0x000e620000000800 */
[----:B------:R-:W-:Y:S01]  /*ae80*/  ULDC UR11, c[0x0][0x658] ;  /* 0x00019600000b7ab9 */ /* 0x000fe20000000800 */
[----:B------:R-:W-:Y:S01]  /*ae90*/  IMAD.X R2, RZ, RZ, ~R2, P1 ;  /* 0x000000ffff027224 */ /* 0x000fe200008e0e02 */
[----:B------:R-:W-:Y:S01]  /*aea0*/  ISETP.NE.U32.AND P1, PT, RZ, UR14, PT ;  /* 0x0000000eff007c0c */ /* 0x000fe2000bf25070 */
[----:B------:R-:W-:Y:S01]  /*aeb0*/  FMUL R6, R4, UR13 ;  /* 0x0000000d04067c20 */ /* 0x000fe20008400000 */
[----:B------:R-:W-:Y:S01]  /*aec0*/  ULDC UR13, c[0x0][0x648] ;  /* 0x00019200000d7ab9 */ /* 0x000fe20000000800 */
[----:B------:R-:W-:Y:S01]  /*aed0*/  IMAD R4, R2, UR8, RZ ;  /* 0x0000000802047c24 */ /* 0x000fe2000f8e02ff */
[----:B------:R-:W-:Y:S01]  /*aee0*/  ISETP.NE.AND.EX P1, PT, RZ, UR15, PT, P1 ;  /* 0x0000000fff007c0c */ /* 0x000fe2000bf25310 */
[C---:B------:R-:W-:Y:S01]  /*aef0*/  IMAD.WIDE.U32 R2, R5.reuse, UR8, R16 ;  /* 0x0000000805027c25 */ /* 0x040fe2000f8e0010 */
[----:B0-----:R-:W-:Y:S01]  /*af00*/  R2UR UR8, R10 ;  /* 0x000000000a0872ca */ /* 0x001fe200000e0000 */
[----:B------:R-:W0:Y:S02]  /*af10*/  F2I.U32.TRUNC.NTZ R6, R6 ;  /* 0x0000000600067305 */ /* 0x000e24000020f000 */
[----:B------:R-:W-:Y:S01]  /*af20*/  IMAD R5, R5, UR9, R4 ;  /* 0x0000000905057c24 */ /* 0x000fe2000f8e0204 */
[----:B------:R-:W-:-:S03]  /*af30*/  ULDC UR9, c[0x0][0x618] ;  /* 0x0001860000097ab9 */ /* 0x000fc60000000800 */
[----:B------:R-:W-:-:S05]  /*af40*/  IMAD.IADD R3, R3, 0x1, R5 ;  /* 0x0000000103037824 */ /* 0x000fca00078e0205 */
[--C-:B------:R-:W-:Y:S02]  /*af50*/  SHF.R.U64 R10, R2, UR9, R3.reuse ;  /* 0x00000009020a7c19 */ /* 0x100fe40008001203 */
[----:B------:R-:W-:Y:S01]  /*af60*/  SHF.R.U32.HI R3, RZ, UR9, R3 ;  /* 0x00000009ff037c19 */ /* 0x000fe20008011603 */
[----:B------:R-:W-:Y:S01]  /*af70*/  ULDC UR9, c[0x0][0x608] ;  /* 0x0001820000097ab9 */ /* 0x000fe20000000800 */
[----:B0-----:R-:W-:Y:S02]  /*af80*/  R2UR UR10, R6 ;  /* 0x00000000060a72ca */ /* 0x001fe400000e0000 */
[--C-:B------:R-:W-:Y:S02]  /*af90*/  SHF.R.U64 R12, R10, UR9, R3.reuse ;  /* 0x000000090a0c7c19 */ /* 0x100fe40008001203 */
[----:B------:R-:W-:Y:S01]  /*afa0*/  SHF.R.U32.HI R3, RZ, UR9, R3 ;  /* 0x00000009ff037c19 */ /* 0x000fe20008011603 */
[----:B------:R-:W-:-:S03]  /*afb0*/  UIADD3 UR9, -UR8, URZ, URZ ;  /* 0x0000003f08097290 */ /* 0x000fc6000fffe13f */
[--C-:B------:R-:W-:Y:S01]  /*afc0*/  SHF.R.U64 R13, R12, UR11, R3.reuse ;  /* 0x0000000b0c0d7c19 */ /* 0x100fe20008001203 */
[----:B------:R-:W-:Y:S01]  /*afd0*/  ULDC UR8, c[0x0][0x144] ;  /* 0x0000510000087ab9 */ /* 0x000fe20000000800 */
[----:B------:R-:W-:-:S03]  /*afe0*/  SHF.R.U32.HI R3, RZ, UR11, R3 ;  /* 0x0000000bff037c19 */ /* 0x000fc60008011603 */
[----:B------:R-:W-:Y:S01]  /*aff0*/  IMAD.MOV.U32 R2, RZ, RZ, R13 ;  /* 0x000000ffff027224 */ /* 0x000fe200078e000d */
[----:B------:R-:W-:Y:S06]  /*b000*/  @!P1 BRA `(.L_x_301) ;  /* 0x0000000000289947 */ /* 0x000fec0003800000 */
        /* <DEDUP_REMOVED lines=10> */
.L_x_301:
[----:B------:R-:W-:Y:S01]  /*b0b0*/  UISETP.NE.AND UP0, UPT, UR39, URZ, UPT ;  /* 0x0000003f2700728c */ /* 0x000fe2000bf05270 */
[----:B------:R-:W-:Y:S01]  /*b0c0*/  SHF.R.U64 R3, R2, UR13, R3 ;  /* 0x0000000d02037c19 */ /* 0x000fe20008001203 */
[----:B------:R-:W-:Y:S01]  /*b0d0*/  UIADD3 UR10, -UR10, URZ, URZ ;  /* 0x0000003f0a0a7290 */ /* 0x000fe2000fffe13f */
[----:B------:R-:W-:Y:S01]  /*b0e0*/  LOP3.LUT R2, R12, UR6, RZ, 0xc0, !PT ;  /* 0x000000060c027c12 */ /* 0x000fe2000f8ec0ff */
[----:B------:R-:W-:Y:S01]  /*b0f0*/  UIMAD UR7, UR8, UR9, UR7 ;  /* 0x00000009080772a4 */ /* 0x000fe2000f8e0207 */
[----:B------:R-:W-:Y:S01]  /*b100*/  LOP3.LUT R5, R10, UR4, RZ, 0xc0, !PT ;  /* 0x000000040a057c12 */ /* 0x000fe2000f8ec0ff */
[----:B------:R-:W-:Y:S01]  /*b110*/  IMAD.MOV R4, RZ, RZ, -R3 ;  /* 0x000000ffff047224 */ /* 0x000fe200078e0a03 */
[----:B------:R-:W-:Y:S01]  /*b120*/  ULDC UR8, c[0x0][0x148] ;  /* 0x0000520000087ab9 */ /* 0x000fe20000000800 */
[----:B------:R-:W-:Y:S01]  /*b130*/  IMAD R18, R3, UR5, R2 ;  /* 0x0000000503127c24 */ /* 0x000fe2000f8e0202 */
[----:B------:R-:W-:Y:S01]  /*b140*/  PLOP3.LUT P1, PT, PT, PT, UP0, 0x80, 0x0 ;  /* 0x000000000000781c */ /* 0x000fe20003f2f008 */
[----:B------:R-:W-:Y:S01]  /*b150*/  IMAD.MOV.U32 R3, RZ, RZ, 0x1 ;  /* 0x00000001ff037424 */ /* 0x000fe200078e00ff */
[----:B------:R-:W-:-:S03]  /*b160*/  @UP0 UIMAD UR7, UR8, UR10, UR12 ;  /* 0x0000000a080702a4 */ /* 0x000fc6000f8e020c */
[----:B------:R-:W-:Y:S02]  /*b170*/  ULDC UR8, c[0x0][0x638] ;  /* 0x00018e0000087ab9 */ /* 0x000fe40000000800 */
[----:B------:R-:W-:Y:S02]  /*b180*/  IMAD R2, R4, UR8, R13 ;  /* 0x0000000804027c24 */ /* 0x000fe4000f8e020d */
[----:B-1----:R-:W-:Y:S01]  /*b190*/  IMAD R18, R18, R15, UR7 ;  /* 0x0000000712127e24 */ /* 0x002fe2000f8e020f */
[----:B------:R-:W-:Y:S02]  /*b1a0*/  ULDC UR7, c[0x0][0x600] ;  /* 0x0001800000077ab9 */ /* 0x000fe40000000800 */
[----:B------:R-:W-:-:S05]  /*b1b0*/  IMAD R5, R2, UR7, R5 ;  /* 0x0000000702057c24 */ /* 0x000fca000f8e0205 */
[----:B------:R-:W-:Y:S02]  /*b1c0*/  SEL R2, R5, R18, !P1 ;  /* 0x0000001205027207 */ /* 0x000fe40004800000 */
[----:B------:R-:W-:-:S07]  /*b1d0*/  SEL R18, R18, R5, !P1 ;  /* 0x0000000512127207 */ /* 0x000fce0004800000 */
.L_x_299:
[----:B------:R-:W-:Y:S05]  /*b1e0*/  BSYNC B1 ;  /* 0x0000000000017941 */ /* 0x000fea0003800000 */
.L_x_298:
[----:B------:R-:W-:-:S13]  /*b1f0*/  LOP3.LUT P1, RZ, R3, 0xff, RZ, 0xc0, !PT ;  /* 0x000000ff03ff7812 */ /* 0x000fda000782c0ff */
[----:B------:R-:W-:Y:S05]  /*b200*/  @P1 BRA `(.L_x_302) ;  /* 0xfffffff400381947 */ /* 0x000fea000383ffff */
[----:B------:R-:W-:Y:S05]  /*b210*/  BSYNC B0 ;  /* 0x0000000000007941 */ /* 0x000fea0003800000 */
.L_x_290:
[----:B------:R-:W-:-:S03]  /*b220*/  UMOV UR7, 0xffffffff ;  /* 0xffffffff00077882 */ /* 0x000fc60000000000 */
[----:B------:R-:W-:Y:S05]  /*b230*/  BRA.DIV UR7, `(.L_x_303) ;  /* 0x0000000607447947 */ /* 0x000fea000b800000 */
[----:B------:R-:W-:-:S13]  /*b240*/  ELECT P6, URZ, PT ;  /* 0x00000000003f782f */ /* 0x000fda00038c0000 */
.L_x_319:
[----:B------:R-:W-:Y:S04]  /*b250*/  BSSY B0, `(.L_x_304) ;  /* 0x000002c000007945 */ /* 0x000fe80003800000 */
[----:B------:R-:W-:Y:S05]  /*b260*/  @!P6 BRA `(.L_x_305) ;  /* 0x0000000000a8e947 */ /* 0x000fea0003800000 */
[----:B------:R-:W-:-:S04]  /*b270*/  ULOP3.LUT UR7, UR41, 0x2, URZ, 0xfc, !UPT ;  /* 0x0000000229077892 */ /* 0x000fc8000f8efc3f */
[----:B------:R-:W-:-:S06]  /*b280*/  UISETP.NE.AND UP0, UPT, UR7, 0x3, UPT ;  /* 0x000000030700788c */ /* 0x000fcc000bf05270 */
[----:B------:R-:W-:-:S13]  /*b290*/  PLOP3.LUT P0, PT, PT, PT, UP0, 0x80, 0x0 ;  /* 0x000000000000781c */ /* 0x000fda0003f0f008 */
[----:B------:R-:W-:Y:S05]  /*b2a0*/  @!P0 BRA `(.L_x_306) ;  /* 0x0000000000048947 */ /* 0x000fea0003800000 */
[----:B------:R-:W-:Y:S01]  /*b2b0*/  BPT.TRAP 0x1 ;  /* 0x000000040000795c */ /* 0x000fe20000300000 */
.L_x_306:
[----:B------:R-:W0:Y:S01]  /*b2c0*/  S2R R3, SR_CgaCtaId ;  /* 0x0000000000037919 */ /* 0x000e220000008800 */
[----:B------:R-:W-:-:S04]  /*b2d0*/  MOV R2, 0x400 ;  /* 0x0000040000027802 */ /* 0x000fc80000000f00 */
[----:B0-----:R-:W-:Y:S02]  /*b2e0*/  LEA R3, R3, R2, 0x18 ;  /* 0x0000000203037211 */ /* 0x001fe400078ec0ff */
[----:B------:R-:W-:-:S03]  /*b2f0*/  SHF.L.U32 R2, R8, 0x1f, RZ ;  /* 0x0000001f08027819 */ /* 0x000fc600000006ff */
[----:B------:R-:W-:-:S04]  /*b300*/  VIADD R3, R3, 0x20 ;  /* 0x0000002003037836 */ /* 0x000fc80000000000 */
[C---:B------:R-:W-:Y:S02]  /*b310*/  IMAD R7, R0.reuse, 0x8, R3 ;  /* 0x0000000800077824 */ /* 0x040fe400078e0203 */
[----:B------:R-:W-:Y:S02]  /*b320*/  VIADD R0, R0, 0x1 ;  /* 0x0000000100007836 */ /* 0x000fe40000000000 */
[----:B------:R-:W0:Y:S03]  /*b330*/  SYNCS.PHASECHK.TRANS64.TRYWAIT P0, [R7+URZ], R2 ;  /* 0x00000002070075a7 */ /* 0x000e26000800017f */
[----:B------:R-:W-:-:S04]  /*b340*/  ISETP.NE.AND P1, PT, R0, 0x4, PT ;  /* 0x000000040000780c */ /* 0x000fc80003f25270 */
[----:B------:R-:W-:Y:S02]  /*b350*/  SEL R5, RZ, 0x1, P1 ;  /* 0x00000001ff057807 */ /* 0x000fe40000800000 */
[----:B------:R-:W-:Y:S02]  /*b360*/  SEL R0, R0, RZ, P1 ;  /* 0x000000ff00007207 */ /* 0x000fe40000800000 */
[----:B------:R-:W-:-:S03]  /*b370*/  LOP3.LUT R5, R8, R5, RZ, 0x3c, !PT ;  /* 0x0000000508057212 */ /* 0x000fc600078e3cff */
[----:B------:R-:W-:Y:S01]  /*b380*/  IMAD R9, R0, 0x8, R3 ;  /* 0x0000000800097824 */ /* 0x000fe200078e0203 */
[----:B------:R-:W-:Y:S01]  /*b390*/  SHF.L.U32 R4, R5, 0x1f, RZ ;  /* 0x0000001f05047819 */ /* 0x000fe200000006ff */
[----:B0-----:R-:W-:Y:S06]  /*b3a0*/  @!P0 BRA `(.L_x_307) ;  /* 0x0000000400088947 */ /* 0x001fec0003800000 */
.L_x_320:
[----:B------:R-:W1:Y:S01]  /*b3b0*/  SYNCS.PHASECHK.TRANS64.TRYWAIT P0, [R9+URZ], R4 ;  /* 0x00000004090075a7 */ /* 0x000e62000800017f */
[----:B------:R-:W-:-:S05]  /*b3c0*/  VIADD R0, R0, 0x1 ;  /* 0x0000000100007836 */ /* 0x000fca0000000000 */
[----:B------:R-:W-:-:S04]  /*b3d0*/  ISETP.NE.AND P1, PT, R0, 0x4, PT ;  /* 0x000000040000780c */ /* 0x000fc80003f25270 */
[----:B0-----:R-:W-:Y:S02]  /*b3e0*/  SEL R2, RZ, 0x1, P1 ;  /* 0x00000001ff027807 */ /* 0x001fe40000800000 */
[----:B------:R-:W-:Y:S02]  /*b3f0*/  SEL R0, R0, RZ, P1 ;  /* 0x000000ff00007207 */ /* 0x000fe40000800000 */
[----:B------:R-:W-:-:S03]  /*b400*/  LOP3.LUT R7, R5, R2, RZ, 0x3c, !PT ;  /* 0x0000000205077212 */ /* 0x000fc600078e3cff */
[----:B------:R-:W-:Y:S01]  /*b410*/  IMAD R6, R0, 0x8, R3 ;  /* 0x0000000800067824 */ /* 0x000fe200078e0203 */
[----:B------:R-:W-:Y:S01]  /*b420*/  SHF.L.U32 R5, R7, 0x1f, RZ ;  /* 0x0000001f07057819 */ /* 0x000fe200000006ff */
[----:B-1----:R-:W-:Y:S06]  /*b430*/  @!P0 BRA `(.L_x_308) ;  /* 0x0000000000f88947 */ /* 0x002fec0003800000 */
.L_x_321:
[----:B------:R-:W1:Y:S01]  /*b440*/  SYNCS.PHASECHK.TRANS64.TRYWAIT P0, [R6+URZ], R5 ;  /* 0x00000005060075a7 */ /* 0x000e62000800017f */
[----:B------:R-:W-:-:S05]  /*b450*/  VIADD R0, R0, 0x1 ;  /* 0x0000000100007836 */ /* 0x000fca0000000000 */
[----:B------:R-:W-:-:S04]  /*b460*/  ISETP.NE.AND P1, PT, R0, 0x4, PT ;  /* 0x000000040000780c */ /* 0x000fc80003f25270 */
[----:B------:R-:W-:Y:S02]  /*b470*/  SEL R2, RZ, 0x1, P1 ;  /* 0x00000001ff027807 */ /* 0x000fe40000800000 */
[----:B------:R-:W-:Y:S02]  /*b480*/  SEL R0, R0, RZ, P1 ;  /* 0x000000ff00007207 */ /* 0x000fe40000800000 */
[----:B------:R-:W-:Y:S01]  /*b490*/  LOP3.LUT R2, R7, R2, RZ, 0x3c, !PT ;  /* 0x0000000207027212 */ /* 0x000fe200078e3cff */
[----:B-1----:R-:W-:Y:S06]  /*b4a0*/  @!P0 BRA `(.L_x_309) ;  /* 0x0000000000f08947 */ /* 0x002fec0003800000 */
.L_x_322:
[----:B------:R-:W-:Y:S01]  /*b4b0*/  IMAD R3, R0, 0x8, R3 ;  /* 0x0000000800037824 */ /* 0x000fe200078e0203 */
[----:B------:R-:W-:-:S07]  /*b4c0*/  SHF.L.U32 R0, R2, 0x1f, RZ ;  /* 0x0000001f02007819 */ /* 0x000fce00000006ff */
.L_x_310:
[----:B--2---:R2:W3:Y:S02]  /*b4d0*/  SYNCS.PHASECHK.TRANS64.TRYWAIT P0, [R3+URZ], R0 ;  /* 0x00000000030075a7 */ /* 0x0044e4000800017f */
[----:B---3--:R-:W-:Y:S05]  /*b4e0*/  @!P0 NANOSLEEP.SYNCS 0x989680 ;  /* 0x009896800000895d */ /* 0x008fea0003900000 */
[----:B------:R-:W3:Y:S02]  /*b4f0*/  @!P0 SYNCS.PHASECHK.TRANS64 P0, [R3+URZ], R0 ;  /* 0x00000000030085a7 */ /* 0x000ee4000800007f */
[----:B---3--:R-:W-:Y:S05]  /*b500*/  @!P0 BRA `(.L_x_310) ;  /* 0xfffffffc00f08947 */ /* 0x008fea000383ffff */
.L_x_305:
[----:B------:R-:W-:Y:S05]  /*b510*/  BSYNC B0 ;  /* 0x0000000000007941 */ /* 0x000fea0003800000 */
.L_x_304:
[----:B------:R-:W-:Y:S05]  /*b520*/  EXIT ;  /* 0x000000000000794d */ /* 0x000fea0003800000 */
.L_x_14:
[----:B0-----:R0:W1:Y:S02]  /*b530*/  SYNCS.PHASECHK.TRANS64.TRYWAIT P0, [R157+URZ], R0 ;  /* 0x000000009d0075a7 */ /* 0x001064000800017f */
[----:B-1----:R-:W-:Y:S05]  /*b540*/  @!P0 NANOSLEEP.SYNCS 0x989680 ;  /* 0x009896800000895d */ /* 0x002fea0003900000 */
[----:B------:R-:W1:Y:S02]  /*b550*/  @!P0 SYNCS.PHASECHK.TRANS64 P0, [R157+URZ], R0 ;  /* 0x000000009d0085a7 */ /* 0x000e64000800007f */
[----:B-1----:R-:W-:Y:S05]  /*b560*/  @!P0 BRA `(.L_x_14) ;  /* 0xfffffffc00f08947 */ /* 0x002fea000383ffff */
[----:B------:R-:W-:Y:S05]  /*b570*/  BRA `(.L_x_311) ;  /* 0xffffff6000087947 */ /* 0x000fea000383ffff */
.L_x_19:
[----:B-1----:R1:W2:Y:S02]  /*b580*/  SYNCS.PHASECHK.TRANS64.TRYWAIT P1, [R3+URZ], R0 ;  /* 0x00000000030075a7 */ /* 0x0022a4000802017f */
[----:B--2---:R-:W-:Y:S05]  /*b590*/  @!P1 NANOSLEEP.SYNCS 0x989680 ;  /* 0x009896800000995d */ /* 0x004fea0003900000 */
[----:B------:R-:W2:Y:S02]  /*b5a0*/  @!P1 SYNCS.PHASECHK.TRANS64 P1, [R3+URZ], R0 ;  /* 0x00000000030095a7 */ /* 0x000ea4000802007f */
[----:B--2---:R-:W-:Y:S05]  /*b5b0*/  @!P1 BRA `(.L_x_19) ;  /* 0xfffffffc00f09947 */ /* 0x004fea000383ffff */
[----:B------:R-:W-:Y:S05]  /*b5c0*/  BRA `(.L_x_18) ;  /* 0xffffff6000787947 */ /* 0x000fea000383ffff */
.L_x_24:
[----:B-1----:R-:W-:-:S04]  /*b5d0*/  IMAD.U32 R4, RZ, RZ, UR4 ;  /* 0x00000004ff047e24 */ /* 0x002fc8000f8e00ff */
[----:B------:R1:W2:Y:S03]  /*b5e0*/  SYNCS.PHASECHK.TRANS64.TRYWAIT P1, [R4+URZ], R3 ;  /* 0x00000003040075a7 */ /* 0x0002a6000802017f */
[----:B--2---:R-:W-:Y:S05]  /*b5f0*/  @!P1 NANOSLEEP.SYNCS 0x989680 ;  /* 0x009896800000995d */ /* 0x004fea0003900000 */
[----:B------:R-:W2:Y:S02]  /*b600*/  @!P1 SYNCS.PHASECHK.TRANS64 P1, [R4+URZ], R3 ;  /* 0x00000003040095a7 */ /* 0x000ea4000802007f */
[----:B--2---:R-:W-:Y:S05]  /*b610*/  @!P1 BRA `(.L_x_24) ;  /* 0xfffffffc00ec9947 */ /* 0x004fea000383ffff */
[----:B------:R-:W-:Y:S05]  /*b620*/  BRA `(.L_x_23) ;  /* 0xffffff6400547947 */ /* 0x000fea000383ffff */
.L_x_30:
[----:B0-----:R0:W1:Y:S02]  /*b630*/  SYNCS.PHASECHK.TRANS64.TRYWAIT P0, [R157+URZ+0x10], R0 ;  /* 0x000010009d0075a7 */ /* 0x001064000800017f */
[----:B-1----:R-:W-:Y:S05]  /*b640*/  @!P0 NANOSLEEP.SYNCS 0x989680 ;  /* 0x009896800000895d */ /* 0x002fea0003900000 */
[----:B------:R-:W1:Y:S02]  /*b650*/  @!P0 SYNCS.PHASECHK.TRANS64 P0, [R157+URZ+0x10], R0 ;  /* 0x000010009d0085a7 */ /* 0x000e64000800007f */
[----:B-1----:R-:W-:Y:S05]  /*b660*/  @!P0 BRA `(.L_x_30) ;  /* 0xfffffffc00f08947 */ /* 0x002fea000383ffff */
[----:B------:R-:W-:Y:S05]  /*b670*/  BRA `(.L_x_312) ;  /* 0xffffff68009c7947 */ /* 0x000fea000383ffff */
.L_x_291:
[----:B------:R-:W-:Y:S01]  /*b680*/  BSSY B1, `(.L_x_313) ;  /* 0x0000006000017945 */ /* 0x000fe20003800000 */
[----:B------:R-:W-:-:S07]  /*b690*/  IMAD.MOV.U32 R15, RZ, RZ, -0x1 ;  /* 0xffffffffff0f7424 */ /* 0x000fce00078e00ff */
[----:B------:R-:W-:Y:S05]  /*b6a0*/  WARPSYNC.COLLECTIVE R15, `(.L_x_314) ;  /* 0x000000000f0c7348 */ /* 0x000fea0003c00000 */
[----:B------:R-:W-:Y:S02]  /*b6b0*/  ELECT P6, UR62, PT ;  /* 0x00000000003e782f */ /* 0x000fe400038c0000 */
[----:B------:R-:W-:Y:S01]  /*b6c0*/  MOV R14, UR62 ;  /* 0x0000003e000e7c02 */ /* 0x000fe20008000f00 */
[----:B------:R-:W-:Y:S10]  /*b6d0*/  ENDCOLLECTIVE ;  /* 0x000000000000791b */ /* 0x000ff40003800000 */
.L_x_314:
[----:B------:R-:W-:Y:S05]  /*b6e0*/  BSYNC B1 ;  /* 0x0000000000017941 */ /* 0x000fea0003800000 */
.L_x_313:
[----:B------:R-:W-:Y:S05]  /*b6f0*/  BRA `(.L_x_315) ;  /* 0xfffffff000087947 */ /* 0x000fea000383ffff */
.L_x_294:
[----:B-1----:R1:W2:Y:S02]  /*b700*/  SYNCS.PHASECHK.TRANS64.TRYWAIT P1, [R7+URZ+0x20], R4 ;  /* 0x00002004070075a7 */ /* 0x0022a4000802017f */
[----:B--2---:R-:W-:Y:S05]  /*b710*/  @!P1 NANOSLEEP.SYNCS 0x989680 ;  /* 0x009896800000995d */ /* 0x004fea0003900000 */
[----:B------:R-:W2:Y:S02]  /*b720*/  @!P1 SYNCS.PHASECHK.TRANS64 P1, [R7+URZ+0x20], R4 ;  /* 0x00002004070095a7 */ /* 0x000ea4000802007f */
[----:B--2---:R-:W-:Y:S05]  /*b730*/  @!P1 BRA `(.L_x_294) ;  /* 0xfffffffc00f09947 */ /* 0x004fea000383ffff */
[----:B------:R-:W-:Y:S05]  /*b740*/  BRA `(.L_x_316) ;  /* 0xfffffff0003c7947 */ /* 0x000fea000383ffff */
.L_x_303:
[----:B------:R-:W-:Y:S01]  /*b750*/  BSSY B0, `(.L_x_317) ;  /* 0x0000006000007945 */ /* 0x000fe20003800000 */
[----:B------:R-:W-:-:S07]  /*b760*/  IMAD.MOV.U32 R15, RZ, RZ, -0x1 ;  /* 0xffffffffff0f7424 */ /* 0x000fce00078e00ff */
[----:B------:R-:W-:Y:S05]  /*b770*/  WARPSYNC.COLLECTIVE R15, `(.L_x_318) ;  /* 0x000000000f0c7348 */ /* 0x000fea0003c00000 */
[----:B------:R-:W-:Y:S02]  /*b780*/  ELECT P6, UR62, PT ;  /* 0x00000000003e782f */ /* 0x000fe400038c0000 */
[----:B------:R-:W-:Y:S01]  /*b790*/  MOV R14, UR62 ;  /* 0x0000003e000e7c02 */ /* 0x000fe20008000f00 */
[----:B------:R-:W-:Y:S10]  /*b7a0*/  ENDCOLLECTIVE ;  /* 0x000000000000791b */ /* 0x000ff40003800000 */
.L_x_318:
[----:B------:R-:W-:Y:S05]  /*b7b0*/  BSYNC B0 ;  /* 0x0000000000007941 */ /* 0x000fea0003800000 */
.L_x_317:
[----:B------:R-:W-:Y:S05]  /*b7c0*/  BRA `(.L_x_319) ;  /* 0xfffffff800a07947 */ /* 0x000fea000383ffff */
.L_x_307:
[----:B0-----:R0:W1:Y:S02]  /*b7d0*/  SYNCS.PHASECHK.TRANS64.TRYWAIT P0, [R7+URZ], R2 ;  /* 0x00000002070075a7 */ /* 0x001064000800017f */
[----:B-1----:R-:W-:Y:S05]  /*b7e0*/  @!P0 NANOSLEEP.SYNCS 0x989680 ;  /* 0x009896800000895d */ /* 0x002fea0003900000 */
[----:B------:R-:W1:Y:S02]  /*b7f0*/  @!P0 SYNCS.PHASECHK.TRANS64 P0, [R7+URZ], R2 ;  /* 0x00000002070085a7 */ /* 0x000e64000800007f */
[----:B-1----:R-:W-:Y:S05]  /*b800*/  @!P0 BRA `(.L_x_307) ;  /* 0xfffffffc00f08947 */ /* 0x002fea000383ffff */
[----:B------:R-:W-:Y:S05]  /*b810*/  BRA `(.L_x_320) ;  /* 0xfffffff800e47947 */ /* 0x000fea000383ffff */
.L_x_308:
[----:B0-----:R0:W1:Y:S02]  /*b820*/  SYNCS.PHASECHK.TRANS64.TRYWAIT P0, [R9+URZ], R4 ;  /* 0x00000004090075a7 */ /* 0x001064000800017f */
[----:B-1----:R-:W-:Y:S05]  /*b830*/  @!P0 NANOSLEEP.SYNCS 0x989680 ;  /* 0x009896800000895d */ /* 0x002fea0003900000 */
[----:B------:R-:W1:Y:S02]  /*b840*/  @!P0 SYNCS.PHASECHK.TRANS64 P0, [R9+URZ], R4 ;  /* 0x00000004090085a7 */ /* 0x000e64000800007f */
[----:B-1----:R-:W-:Y:S05]  /*b850*/  @!P0 BRA `(.L_x_308) ;  /* 0xfffffffc00f08947 */ /* 0x002fea000383ffff */
[----:B------:R-:W-:Y:S05]  /*b860*/  BRA `(.L_x_321) ;  /* 0xfffffff800f47947 */ /* 0x000fea000383ffff */
.L_x_309:
[----:B-1----:R1:W2:Y:S02]  /*b870*/  SYNCS.PHASECHK.TRANS64.TRYWAIT P0, [R6+URZ], R5 ;  /* 0x00000005060075a7 */ /* 0x0022a4000800017f */
[----:B--2---:R-:W-:Y:S05]  /*b880*/  @!P0 NANOSLEEP.SYNCS 0x989680 ;  /* 0x009896800000895d */ /* 0x004fea0003900000 */
[----:B------:R-:W2:Y:S02]  /*b890*/  @!P0 SYNCS.PHASECHK.TRANS64 P0, [R6+URZ], R5 ;  /* 0x00000005060085a7 */ /* 0x000ea4000800007f */
[----:B--2---:R-:W-:Y:S05]  /*b8a0*/  @!P0 BRA `(.L_x_309) ;  /* 0xfffffffc00f08947 */ /* 0x004fea000383ffff */
[----:B------:R-:W-:Y:S05]  /*b8b0*/  BRA `(.L_x_322) ;  /* 0xfffffff800fc7947 */ /* 0x000fea000383ffff */
.L_x_323:
[----:B------:R-:W-:-:S00]  /*b8c0*/  BRA `(.L_x_323) ;  /* 0xfffffffc00fc7947 */ /* 0x000fc0000383ffff */
[----:B------:R-:W-:-:S00]  /*b8d0*/  NOP ;  /* 0x0000000000007918 */ /* 0x000fc00000000000 */
        /* <DEDUP_REMOVED lines=10> */
.L_x_324:


//--------------------- .nv.global.init           --------------------------
	.section	.nv.global.init,"aw",@progbits
.nv.global.init:
	.type		$str$22,@object
	.size		$str$22,($str$23 - $str$22)
$str$22:
        /*0000*/ 	.byte	0x6b, 0x5f, 0x74, 0x69, 0x6c, 0x65, 0x5f, 0x63, 0x6f, 0x75, 0x6e, 0x74, 0x20, 0x3e, 0x3d, 0x20
        /*0010*/ 	.byte	0x31, 0x00
	.type		$str$23,@object
	.size		$str$23,(__unnamed_1 - $str$23)
$str$23:
        /*0012*/ 	.byte	0x2f, 0x74, 0x6d, 0x70, 0x2f, 0x63, 0x75, 0x74, 0x6c, 0x61, 0x73, 0x73, 0x5f, 0x73, 0x77, 0x65
        /*0022*/ 	.byte	0x65, 0x70, 0x5f, 0x73, 0x72, 0x63, 0x2f, 0x69, 0x6e, 0x63, 0x6c, 0x75, 0x64, 0x65, 0x2f, 0x63
        /*0032*/ 	.byte	0x75, 0x74, 0x6c, 0x61, 0x73, 0x73, 0x2f, 0x67, 0x65, 0x6d, 0x6d, 0x2f, 0x63, 0x6f, 0x6c, 0x6c
        /*0042*/ 	.byte	0x65, 0x63, 0x74, 0x69, 0x76, 0x65, 0x2f, 0x73, 0x6d, 0x39, 0x30, 0x5f, 0x6d, 0x6d, 0x61, 0x5f
        /*0052*/ 	.byte	0x74, 0x6d, 0x61, 0x5f, 0x67, 0x6d, 0x6d, 0x61, 0x5f, 0x73, 0x73, 0x5f, 0x77, 0x61, 0x72, 0x70
        /*0062*/ 	.byte	0x73, 0x70, 0x65, 0x63, 0x69, 0x61, 0x6c, 0x69, 0x7a, 0x65, 0x64, 0x2e, 0x68, 0x70, 0x70, 0x00
	.type		__unnamed_1,@object
	.size		__unnamed_1,(.L_0 - __unnamed_1)
__unnamed_1:
        /*0072*/ 	.byte	0x76, 0x6f, 0x69, 0x64, 0x20, 0x63, 0x75, 0x74, 0x6c, 0x61, 0x73, 0x73, 0x3a, 0x3a, 0x67, 0x65
        /* <DEDUP_REMOVED lines=180> */
        /*0bc2*/ 	.byte	0x5d, 0x00
.L_0:


//--------------------- .nv.shared._ZN7cutlass13device_kernelINS_4gemm6kernel13GemmUniversalIN4cute5tupleIJiiiiEEENS1_10collective13CollectiveMmaINS1_34MainloopSm90TmaGmmaWarpSpecializedILi4ENS5_IJNS4_1CILi1EEESB_SB_EEENS1_32KernelTmaWarpSpecializedPingpongEEENS5_IJNSA_ILi64EEENSA_ILi256EEESF_EEENS_10bfloat16_tENS5_IJlSB_lEEESI_SJ_NS4_8TiledMMAINS4_8MMA_AtomIJNS4_4SM904GMMA28MMA_64x256x16_F32BF16BF16_SSILNSN_5MajorE0ELSP_0ELNSN_7ScaleInE1ELSQ_1EEEEEENS4_6LayoutISC_NS5_IJNSA_ILi0EEESU_SU_EEEEENS5_IJNS4_10UnderscoreESX_SX_EEEEENS4_13SM90_TMA_LOADENS4_14ComposedLayoutINS4_7SwizzleILi3ELi4ELi3EEENS4_18smem_ptr_flag_bitsILi16EEENST_INS5_IJNSA_ILi8EEESF_EEENS5_IJSF_SB_EEEEEEEvNS4_8identityES10_S1A_vS1B_EENS_8epilogue10collective6detail29Sm90TmaWarpSpecializedAdapterINS1E_15DefaultEpilogueISI_SJ_SJ_NS1D_6thread17LinearCombinationISI_Li1EffLNS1I_9ScaleType4KindE0ELNS_15FloatRoundStyleE2ESI_EENS1_15EpilogueDefaultEEEEEvvEEEEvNT_6ParamsE --------------------------
	.section	.nv.shared._ZN7cutlass13device_kernelINS_4gemm6kernel13GemmUniversalIN4cute5tupleIJiiiiEEENS1_10collective13CollectiveMmaINS1_34MainloopSm90TmaGmmaWarpSpecializedILi4ENS5_IJNS4_1CILi1EEESB_SB_EEENS1_32KernelTmaWarpSpecializedPingpongEEENS5_IJNSA_ILi64EEENSA_ILi256EEESF_EEENS_10bfloat16_tENS5_IJlSB_lEEESI_SJ_NS4_8TiledMMAINS4_8MMA_AtomIJNS4_4SM904GMMA28MMA_64x256x16_F32BF16BF16_SSILNSN_5MajorE0ELSP_0ELNSN_7ScaleInE1ELSQ_1EEEEEENS4_6LayoutISC_NS5_IJNSA_ILi0EEESU_SU_EEEEENS5_IJNS4_10UnderscoreESX_SX_EEEEENS4_13SM90_TMA_LOADENS4_14ComposedLayoutINS4_7SwizzleILi3ELi4ELi3EEENS4_18smem_ptr_flag_bitsILi16EEENST_INS5_IJNSA_ILi8EEESF_EEENS5_IJSF_SB_EEEEEEEvNS4_8identityES10_S1A_vS1B_EENS_8epilogue10collective6detail29Sm90TmaWarpSpecializedAdapterINS1E_15DefaultEpilogueISI_SJ_SJ_NS1D_6thread17LinearCombinationISI_Li1EffLNS1I_9ScaleType4KindE0ELNS_15FloatRoundStyleE2ESI_EENS1_15EpilogueDefaultEEEEEvvEEEEvNT_6ParamsE,"aw",@nobits
	.sectionflags	@""
	.align	16
	.zero		1024


//--------------------- .nv.shared.reserved.0     --------------------------
	.section	.nv.shared.reserved.0,"aw",@nobits
	.weak		__nv_reservedSMEM_offset_0_alias
	.size		__nv_reservedSMEM_offset_0_alias, 0, 0
	.other		__nv_reservedSMEM_offset_0_alias,@"STO_CUDA_RESERVED_SHARED STV_DEFAULT"
__nv_reservedSMEM_offset_0_alias:
	.zero		0


//--------------------- .nv.global                --------------------------
	.section	.nv.global,"aw",@nobits
.nv.global:
	.type		_ZN40_INTERNAL_32945535_4_k_cu_afd3251d_291934cute1_E,@object
	.size		_ZN40_INTERNAL_32945535_4_k_cu_afd3251d_291934cute1_E,(_ZN40_INTERNAL_32945535_4_k_cu_afd3251d_291934cuda3std3__45__cpo6cbeginE - _ZN40_INTERNAL_32945535_4_k_cu_afd3251d_291934cute1_E)
_ZN40_INTERNAL_32945535_4_k_cu_afd3251d_291934cute1_E:
	.zero		1
	.type		_ZN40_INTERNAL_32945535_4_k_cu_afd3251d_291934cuda3std3__45__cpo6cbeginE,@object
	.size		_ZN40_INTERNAL_32945535_4_k_cu_afd3251d_291934cuda3std3__45__cpo6cbeginE,(_ZN40_INTERNAL_32945535_4_k_cu_afd3251d_291934cuda3std3__48in_placeE - _ZN40_INTERNAL_32945535_4_k_cu_afd3251d_291934cuda3std3__45__cpo6cbeginE)
_ZN40_INTERNAL_32945535_4_k_cu_afd3251d_291934cuda3std3__45__cpo6cbeginE:
	.zero		1
	.type		_ZN40_INTERNAL_32945535_4_k_cu_afd3251d_291934cuda3std3__48in_placeE,@object
	.size		_ZN40_INTERNAL_32945535_4_k_cu_afd3251d_291934cuda3std3__48in_placeE,(_ZN40_INTERNAL_32945535_4_k_cu_afd3251d_291934cuda3std6ranges3__45__cpo9iter_moveE - _ZN40_INTERNAL_32945535_4_k_cu_afd3251d_291934cuda3std3__48in_placeE)
_ZN40_INTERNAL_32945535_4_k_cu_afd3251d_291934cuda3std3__48in_placeE:
	.zero		1
	.type		_ZN40_INTERNAL_32945535_4_k_cu_afd3251d_291934cuda3std6ranges3__45__cpo9iter_moveE,@object
	.size		_ZN40_INTERNAL_32945535_4_k_cu_afd3251d_291934cuda3std6ranges3__45__cpo9iter_moveE,(_ZN40_INTERNAL_32945535_4_k_cu_afd3251d_291934cuda3std3__45__cpo5beginE - _ZN40_INTERNAL_32945535_4_k_cu_afd3251d_291934cuda3std6ranges3__45__cpo9iter_moveE)
_ZN40_INTERNAL_32945535_4_k_cu_afd3251d_291934cuda3std6ranges3__45__cpo9iter_moveE:
	.zero		1
	.type		_ZN40_INTERNAL_32945535_4_k_cu_afd3251d_291934cuda3std3__45__cpo5beginE,@object
	.size		_ZN40_INTERNAL_32945535_4_k_cu_afd3251d_291934cuda3std3__45__cpo5beginE,(_ZN40_INTERNAL_32945535_4_k_cu_afd3251d_291934cuda3std3__442_GLOBAL__N__32945535_4_k_cu_afd3251d_291936ignoreE - _ZN40_INTERNAL_32945535_4_k_cu_afd3251d_291934cuda3std3__45__cpo5beginE)
_ZN40_INTERNAL_32945535_4_k_cu_afd3251d_291934cuda3std3__45__cpo5beginE:
	.zero		1
	.type		_ZN40_INTERNAL_32945535_4_k_cu_afd3251d_291934cuda3std3__442_GLOBAL__N__32945535_4_k_cu_afd3251d_291936ignoreE,@object
	.size		_ZN40_INTERNAL_32945535_4_k_cu_afd3251d_291934cuda3std3__442_GLOBAL__N__32945535_4_k_cu_afd3251d_291936ignoreE,(_ZN40_INTERNAL_32945535_4_k_cu_afd3251d_291934cute7productE - _ZN40_INTERNAL_32945535_4_k_cu_afd3251d_291934cuda3std3__442_GLOBAL__N__32945535_4_k_cu_afd3251d_291936ignoreE)
_ZN40_INTERNAL_32945535_4_k_cu_afd3251d_291934cuda3std3__442_GLOBAL__N__32945535_4_k_cu_afd3251d_291936ignoreE:
	.zero		1
	.type		_ZN40_INTERNAL_32945535_4_k_cu_afd3251d_291934cute7productE,@object
	.size		_ZN40_INTERNAL_32945535_4_k_cu_afd3251d_291934cute7productE,(_ZN40_INTERNAL_32945535_4_k_cu_afd3251d_291934cuda3std3__45__cpo3endE - _ZN40_INTERNAL_32945535_4_k_cu_afd3251d_291934cute7productE)
_ZN40_INTERNAL_32945535_4_k_cu_afd3251d_291934cute7productE:
	.zero		1
	.type		_ZN40_INTERNAL_32945535_4_k_cu_afd3251d_291934cuda3std3__45__cpo3endE,@object
	.size		_ZN40_INTERNAL_32945535_4_k_cu_afd3251d_291934cuda3std3__45__cpo3endE,(_ZN40_INTERNAL_32945535_4_k_cu_afd3251d_291934cuda3std3__419piecewise_constructE - _ZN40_INTERNAL_32945535_4_k_cu_afd3251d_291934cuda3std3__45__cpo3endE)
_ZN40_INTERNAL_32945535_4_k_cu_afd3251d_291934cuda3std3__45__cpo3endE:
	.zero		1
	.type		_ZN40_INTERNAL_32945535_4_k_cu_afd3251d_291934cuda3std3__419piecewise_constructE,@object
	.size		_ZN40_INTERNAL_32945535_4_k_cu_afd3251d_291934cuda3std3__419piecewise_constructE,(_ZN40_INTERNAL_32945535_4_k_cu_afd3251d_291934cuda3std3__45__cpo4cendE - _ZN40_INTERNAL_32945535_4_k_cu_afd3251d_291934cuda3std3__419piecewise_constructE)
_ZN40_INTERNAL_32945535_4_k_cu_afd3251d_291934cuda3std3__419piecewise_constructE:
	.zero		1
	.type		_ZN40_INTERNAL_32945535_4_k_cu_afd3251d_291934cuda3std3__45__cpo4cendE,@object
	.size		_ZN40_INTERNAL_32945535_4_k_cu_afd3251d_291934cuda3std3__45__cpo4cendE,(_ZN40_INTERNAL_32945535_4_k_cu_afd3251d_291934cuda3std6ranges3__45__cpo4swapE - _ZN40_INTERNAL_32945535_4_k_cu_afd3251d_291934cuda3std3__45__cpo4cendE)
_ZN40_INTERNAL_32945535_4_k_cu_afd3251d_291934cuda3std3__45__cpo4cendE:
	.zero		1
	.type		_ZN40_INTERNAL_32945535_4_k_cu_afd3251d_291934cuda3std6ranges3__45__cpo4swapE,@object
	.size		_ZN40_INTERNAL_32945535_4_k_cu_afd3251d_291934cuda3std6ranges3__45__cpo4swapE,(.L_8 - _ZN40_INTERNAL_32945535_4_k_cu_afd3251d_291934cuda3std6ranges3__45__cpo4swapE)
_ZN40_INTERNAL_32945535_4_k_cu_afd3251d_291934cuda3std6ranges3__45__cpo4swapE:
	.zero		1
.L_8:


//--------------------- .nv.constant0._ZN7cutlass13device_kernelINS_4gemm6kernel13GemmUniversalIN4cute5tupleIJiiiiEEENS1_10collective13CollectiveMmaINS1_34MainloopSm90TmaGmmaWarpSpecializedILi4ENS5_IJNS4_1CILi1EEESB_SB_EEENS1_32KernelTmaWarpSpecializedPingpongEEENS5_IJNSA_ILi64EEENSA_ILi256EEESF_EEENS_10bfloat16_tENS5_IJlSB_lEEESI_SJ_NS4_8TiledMMAINS4_8MMA_AtomIJNS4_4SM904GMMA28MMA_64x256x16_F32BF16BF16_SSILNSN_5MajorE0ELSP_0ELNSN_7ScaleInE1ELSQ_1EEEEEENS4_6LayoutISC_NS5_IJNSA_ILi0EEESU_SU_EEEEENS5_IJNS4_10UnderscoreESX_SX_EEEEENS4_13SM90_TMA_LOADENS4_14ComposedLayoutINS4_7SwizzleILi3ELi4ELi3EEENS4_18smem_ptr_flag_bitsILi16EEENST_INS5_IJNSA_ILi8EEESF_EEENS5_IJSF_SB_EEEEEEEvNS4_8identityES10_S1A_vS1B_EENS_8epilogue10collective6detail29Sm90TmaWarpSpecializedAdapterINS1E_15DefaultEpilogueISI_SJ_SJ_NS1D_6thread17LinearCombinationISI_Li1EffLNS1I_9ScaleType4KindE0ELNS_15FloatRoundStyleE2ESI_EENS1_15EpilogueDefaultEEEEEvvEEEEvNT_6ParamsE --------------------------
	.section	.nv.constant0._ZN7cutlass13device_kernelINS_4gemm6kernel13GemmUniversalIN4cute5tupleIJiiiiEEENS1_10collective13CollectiveMmaINS1_34MainloopSm90TmaGmmaWarpSpecializedILi4ENS5_IJNS4_1CILi1EEESB_SB_EEENS1_32KernelTmaWarpSpecializedPingpongEEENS5_IJNSA_ILi64EEENSA_ILi256EEESF_EEENS_10bfloat16_tENS5_IJlSB_lEEESI_SJ_NS4_8TiledMMAINS4_8MMA_AtomIJNS4_4SM904GMMA28MMA_64x256x16_F32BF16BF16_SSILNSN_5MajorE0ELSP_0ELNSN_7ScaleInE1ELSQ_1EEEEEENS4_6LayoutISC_NS5_IJNSA_ILi0EEESU_SU_EEEEENS5_IJNS4_10UnderscoreESX_SX_EEEEENS4_13SM90_TMA_LOADENS4_14ComposedLayoutINS4_7SwizzleILi3ELi4ELi3EEENS4_18smem_ptr_flag_bitsILi16EEENST_INS5_IJNSA_ILi8EEESF_EEENS5_IJSF_SB_EEEEEEEvNS4_8identityES10_S1A_vS1B_EENS_8epilogue10collective6detail29Sm90TmaWarpSpecializedAdapterINS1E_15DefaultEpilogueISI_SJ_SJ_NS1D_6thread17LinearCombinationISI_Li1EffLNS1I_9ScaleType4KindE0ELNS_15FloatRoundStyleE2ESI_EENS1_15EpilogueDefaultEEEEEvvEEEEvNT_6ParamsE,"a",@progbits
	.sectionflags	@""
	.align	4
.nv.constant0._ZN7cutlass13device_kernelINS_4gemm6kernel13GemmUniversalIN4cute5tupleIJiiiiEEENS1_10collective13CollectiveMmaINS1_34MainloopSm90TmaGmmaWarpSpecializedILi4ENS5_IJNS4_1CILi1EEESB_SB_EEENS1_32KernelTmaWarpSpecializedPingpongEEENS5_IJNSA_ILi64EEENSA_ILi256EEESF_EEENS_10bfloat16_tENS5_IJlSB_lEEESI_SJ_NS4_8TiledMMAINS4_8MMA_AtomIJNS4_4SM904GMMA28MMA_64x256x16_F32BF16BF16_SSILNSN_5MajorE0ELSP_0ELNSN_7ScaleInE1ELSQ_1EEEEEENS4_6LayoutISC_NS5_IJNSA_ILi0EEESU_SU_EEEEENS5_IJNS4_10UnderscoreESX_SX_EEEEENS4_13SM90_TMA_LOADENS4_14ComposedLayoutINS4_7SwizzleILi3ELi4ELi3EEENS4_18smem_ptr_flag_bitsILi16EEENST_INS5_IJNSA_ILi8EEESF_EEENS5_IJSF_SB_EEEEEEEvNS4_8identityES10_S1A_vS1B_EENS_8epilogue10collective6detail29Sm90TmaWarpSpecializedAdapterINS1E_15DefaultEpilogueISI_SJ_SJ_NS1D_6thread17LinearCombinationISI_Li1EffLNS1I_9ScaleType4KindE0ELNS_15FloatRoundStyleE2ESI_EENS1_15EpilogueDefaultEEEEEvvEEEEvNT_6ParamsE:
	.zero		1664


//--------------------- SYMBOLS --------------------------

	.type		.nv.reservedSmem.offset0,@object
	.size		.nv.reservedSmem.offset0,0x4
	.type		__assertfail,@function
